	.target	sm_90a

	.elftype	@"ET_EXEC"


//--------------------- .note.nv.tkinfo           --------------------------
	.section	.note.nv.tkinfo,"",@"SHT_NOTE"
	.sectionflags	@"SHF_NOTE_NV_TKINFO"
	.tkinfo
        /*0018*/ 	.word	0x00000002
        /*0030*/ 	.string	""
        /*0030*/ 	.string	"ptxas"
        /*0030*/ 	.string	"Cuda compilation tools, release 13.0, V13.0.88"
        /*0030*/ 	.string	"Build cuda_13.0.r13.0/compiler.36424714_0"
        /*0030*/ 	.string	"-arch sm_90a -m 64 "



//--------------------- .note.nv.cuinfo           --------------------------
	.section	.note.nv.cuinfo,"",@"SHT_NOTE"
	.sectionflags	@"SHF_NOTE_NV_CUINFO"
        /*0018*/ 	.short	0x0002
        /*001a*/ 	.short	0x005a
        /*001c*/ 	.short	0x0082
	.zero		2


//--------------------- .nv.info                  --------------------------
	.section	.nv.info,"",@"SHT_CUDA_INFO"
	.align	4


	//----- nvinfo : EIATTR_REGCOUNT
	.align		4
        /*0000*/ 	.byte	0x04, 0x2f
        /*0002*/ 	.short	(.L_15 - .L_14)
	.align		4
.L_14:
        /*0004*/ 	.word	index@(_ZN7cutlass13device_kernelINS_4gemm6kernel13GemmUniversalIN4cute5tupleIJiiiiEEENS1_10collective13CollectiveMmaINS1_34MainloopSm90TmaGmmaWarpSpecializedILi4ENS5_IJNS4_1CILi1EEENSA_ILi2EEESB_EEENS1_35KernelTmaWarpSpecializedCooperativeEEENS5_IJNSA_ILi128EEENSA_ILi64EEESG_EEENS_10bfloat16_tENS5_IJlSB_lEEESJ_SK_NS4_8TiledMMAINS4_8MMA_AtomIJNS4_4SM904GMMA27MMA_64x64x16_F32BF16BF16_SSILNSO_5MajorE0ELSQ_0ELNSO_7ScaleInE1ELSR_1EEEEEENS4_6LayoutINS5_IJSC_SB_SB_EEENS5_IJSB_NSA_ILi0EEESW_EEEEENS5_IJNS4_10UnderscoreESZ_SZ_EEEEENS4_23SM90_TMA_LOAD_MULTICASTENS4_14ComposedLayoutINS4_7SwizzleILi3ELi4ELi3EEENS4_18smem_ptr_flag_bitsILi16EEENSU_INS5_IJNSA_ILi8EEESH_EEENS5_IJSH_SB_EEEEEEEvNS4_8identityENS4_13SM90_TMA_LOADES1C_vS1D_EENS_8epilogue10collective6detail29Sm90TmaWarpSpecializedAdapterINS1H_15DefaultEpilogueISJ_SK_SK_NS1G_6thread17LinearCombinationISJ_Li1EffLNS1L_9ScaleType4KindE0ELNS_15FloatRoundStyleE2ESJ_EENS1_15EpilogueDefaultEEEEEvvEEEEvNT_6ParamsE)
        /*0008*/ 	.word	0x000000a8


	//----- nvinfo : EIATTR_FRAME_SIZE
	.align		4
.L_15:
        /*000c*/ 	.byte	0x04, 0x11
        /*000e*/ 	.short	(.L_17 - .L_16)
	.align		4
.L_16:
        /*0010*/ 	.word	index@(_ZN7cutlass13device_kernelINS_4gemm6kernel13GemmUniversalIN4cute5tupleIJiiiiEEENS1_10collective13CollectiveMmaINS1_34MainloopSm90TmaGmmaWarpSpecializedILi4ENS5_IJNS4_1CILi1EEENSA_ILi2EEESB_EEENS1_35KernelTmaWarpSpecializedCooperativeEEENS5_IJNSA_ILi128EEENSA_ILi64EEESG_EEENS_10bfloat16_tENS5_IJlSB_lEEESJ_SK_NS4_8TiledMMAINS4_8MMA_AtomIJNS4_4SM904GMMA27MMA_64x64x16_F32BF16BF16_SSILNSO_5MajorE0ELSQ_0ELNSO_7ScaleInE1ELSR_1EEEEEENS4_6LayoutINS5_IJSC_SB_SB_EEENS5_IJSB_NSA_ILi0EEESW_EEEEENS5_IJNS4_10UnderscoreESZ_SZ_EEEEENS4_23SM90_TMA_LOAD_MULTICASTENS4_14ComposedLayoutINS4_7SwizzleILi3ELi4ELi3EEENS4_18smem_ptr_flag_bitsILi16EEENSU_INS5_IJNSA_ILi8EEESH_EEENS5_IJSH_SB_EEEEEEEvNS4_8identityENS4_13SM90_TMA_LOADES1C_vS1D_EENS_8epilogue10collective6detail29Sm90TmaWarpSpecializedAdapterINS1H_15DefaultEpilogueISJ_SK_SK_NS1G_6thread17LinearCombinationISJ_Li1EffLNS1L_9ScaleType4KindE0ELNS_15FloatRoundStyleE2ESJ_EENS1_15EpilogueDefaultEEEEEvvEEEEvNT_6ParamsE)
        /*0014*/ 	.word	0x00000000


	//----- nvinfo : EIATTR_MIN_STACK_SIZE
	.align		4
.L_17:
        /*0018*/ 	.byte	0x04, 0x12
        /*001a*/ 	.short	(.L_19 - .L_18)
	.align		4
.L_18:
        /*001c*/ 	.word	index@(_ZN7cutlass13device_kernelINS_4gemm6kernel13GemmUniversalIN4cute5tupleIJiiiiEEENS1_10collective13CollectiveMmaINS1_34MainloopSm90TmaGmmaWarpSpecializedILi4ENS5_IJNS4_1CILi1EEENSA_ILi2EEESB_EEENS1_35KernelTmaWarpSpecializedCooperativeEEENS5_IJNSA_ILi128EEENSA_ILi64EEESG_EEENS_10bfloat16_tENS5_IJlSB_lEEESJ_SK_NS4_8TiledMMAINS4_8MMA_AtomIJNS4_4SM904GMMA27MMA_64x64x16_F32BF16BF16_SSILNSO_5MajorE0ELSQ_0ELNSO_7ScaleInE1ELSR_1EEEEEENS4_6LayoutINS5_IJSC_SB_SB_EEENS5_IJSB_NSA_ILi0EEESW_EEEEENS5_IJNS4_10UnderscoreESZ_SZ_EEEEENS4_23SM90_TMA_LOAD_MULTICASTENS4_14ComposedLayoutINS4_7SwizzleILi3ELi4ELi3EEENS4_18smem_ptr_flag_bitsILi16EEENSU_INS5_IJNSA_ILi8EEESH_EEENS5_IJSH_SB_EEEEEEEvNS4_8identityENS4_13SM90_TMA_LOADES1C_vS1D_EENS_8epilogue10collective6detail29Sm90TmaWarpSpecializedAdapterINS1H_15DefaultEpilogueISJ_SK_SK_NS1G_6thread17LinearCombinationISJ_Li1EffLNS1L_9ScaleType4KindE0ELNS_15FloatRoundStyleE2ESJ_EENS1_15EpilogueDefaultEEEEEvvEEEEvNT_6ParamsE)
        /*0020*/ 	.word	0x00000000
.L_19:


//--------------------- .nv.compat                --------------------------
	.section	.nv.compat,"",@"SHT_CUDA_COMPAT_INFO"
	.align	4
        /*0000*/ 	.byte	0x02, 0x09, 0x01, 0x00, 0x02, 0x02, 0x04, 0x00, 0x02, 0x05, 0x05, 0x00, 0x03, 0x07, 0x01, 0x01
        /*0010*/ 	.byte	0x02, 0x03, 0x01, 0x00, 0x02, 0x06, 0x01, 0x00, 0x04, 0x0b, 0x08, 0x00, 0x00, 0x00, 0x00, 0x00
        /*0020*/ 	.byte	0x00, 0x00, 0x00, 0x00


//--------------------- .nv.info._ZN7cutlass13device_kernelINS_4gemm6kernel13GemmUniversalIN4cute5tupleIJiiiiEEENS1_10collective13CollectiveMmaINS1_34MainloopSm90TmaGmmaWarpSpecializedILi4ENS5_IJNS4_1CILi1EEENSA_ILi2EEESB_EEENS1_35KernelTmaWarpSpecializedCooperativeEEENS5_IJNSA_ILi128EEENSA_ILi64EEESG_EEENS_10bfloat16_tENS5_IJlSB_lEEESJ_SK_NS4_8TiledMMAINS4_8MMA_AtomIJNS4_4SM904GMMA27MMA_64x64x16_F32BF16BF16_SSILNSO_5MajorE0ELSQ_0ELNSO_7ScaleInE1ELSR_1EEEEEENS4_6LayoutINS5_IJSC_SB_SB_EEENS5_IJSB_NSA_ILi0EEESW_EEEEENS5_IJNS4_10UnderscoreESZ_SZ_EEEEENS4_23SM90_TMA_LOAD_MULTICASTENS4_14ComposedLayoutINS4_7SwizzleILi3ELi4ELi3EEENS4_18smem_ptr_flag_bitsILi16EEENSU_INS5_IJNSA_ILi8EEESH_EEENS5_IJSH_SB_EEEEEEEvNS4_8identityENS4_13SM90_TMA_LOADES1C_vS1D_EENS_8epilogue10collective6detail29Sm90TmaWarpSpecializedAdapterINS1H_15DefaultEpilogueISJ_SK_SK_NS1G_6thread17LinearCombinationISJ_Li1EffLNS1L_9ScaleType4KindE0ELNS_15FloatRoundStyleE2ESJ_EENS1_15EpilogueDefaultEEEEEvvEEEEvNT_6ParamsE --------------------------
	.section	.nv.info._ZN7cutlass13device_kernelINS_4gemm6kernel13GemmUniversalIN4cute5tupleIJiiiiEEENS1_10collective13CollectiveMmaINS1_34MainloopSm90TmaGmmaWarpSpecializedILi4ENS5_IJNS4_1CILi1EEENSA_ILi2EEESB_EEENS1_35KernelTmaWarpSpecializedCooperativeEEENS5_IJNSA_ILi128EEENSA_ILi64EEESG_EEENS_10bfloat16_tENS5_IJlSB_lEEESJ_SK_NS4_8TiledMMAINS4_8MMA_AtomIJNS4_4SM904GMMA27MMA_64x64x16_F32BF16BF16_SSILNSO_5MajorE0ELSQ_0ELNSO_7ScaleInE1ELSR_1EEEEEENS4_6LayoutINS5_IJSC_SB_SB_EEENS5_IJSB_NSA_ILi0EEESW_EEEEENS5_IJNS4_10UnderscoreESZ_SZ_EEEEENS4_23SM90_TMA_LOAD_MULTICASTENS4_14ComposedLayoutINS4_7SwizzleILi3ELi4ELi3EEENS4_18smem_ptr_flag_bitsILi16EEENSU_INS5_IJNSA_ILi8EEESH_EEENS5_IJSH_SB_EEEEEEEvNS4_8identityENS4_13SM90_TMA_LOADES1C_vS1D_EENS_8epilogue10collective6detail29Sm90TmaWarpSpecializedAdapterINS1H_15DefaultEpilogueISJ_SK_SK_NS1G_6thread17LinearCombinationISJ_Li1EffLNS1L_9ScaleType4KindE0ELNS_15FloatRoundStyleE2ESJ_EENS1_15EpilogueDefaultEEEEEvvEEEEvNT_6ParamsE,"",@"SHT_CUDA_INFO"
	.sectionflags	@""
	.align	4


	//----- nvinfo : EIATTR_CUDA_API_VERSION
	.align		4
        /*0000*/ 	.byte	0x04, 0x37
        /*0002*/ 	.short	(.L_21 - .L_20)
.L_20:
        /*0004*/ 	.word	0x00000082


	//----- nvinfo : EIATTR_KPARAM_INFO
	.align		4
.L_21:
        /*0008*/ 	.byte	0x04, 0x17
        /*000a*/ 	.short	(.L_23 - .L_22)
.L_22:
        /*000c*/ 	.word	0x00000000
        /*0010*/ 	.short	0x0000
        /*0012*/ 	.short	0x0070
        /*0014*/ 	.byte	0x00, 0xf0, 0x01, 0x10


	//----- nvinfo : EIATTR_SPARSE_MMA_MASK
	.align		4
.L_23:
        /*0018*/ 	.byte	0x03, 0x50
        /*001a*/ 	.short	0x0000


	//----- nvinfo : EIATTR_MAXREG_COUNT
	.align		4
        /*001c*/ 	.byte	0x03, 0x1b
        /*001e*/ 	.short	0x00a8


	//----- nvinfo : EIATTR_NUM_BARRIERS
	.align		4
        /*0020*/ 	.byte	0x02, 0x4c
        /*0022*/ 	.byte	0x01
	.zero		1


	//----- nvinfo : EIATTR_EXTERNS
	.align		4
        /*0024*/ 	.byte	0x04, 0x0f
        /*0026*/ 	.short	(.L_25 - .L_24)


	//   ....[0]....
	.align		4
.L_24:
        /*0028*/ 	.word	index@(__assertfail)


	//----- nvinfo : EIATTR_MERCURY_ISA_VERSION
	.align		4
.L_25:
        /*002c*/ 	.byte	0x03, 0x5f
        /*002e*/ 	.short	0x0101


	//----- nvinfo : EIATTR_INT_WARP_WIDE_INSTR_OFFSETS
	.align		4
        /*0030*/ 	.byte	0x04, 0x31
        /*0032*/ 	.short	(.L_27 - .L_26)


	//   ....[0]....
.L_26:
        /*0034*/ 	.word	0x00000430


	//   ....[1]....
        /*0038*/ 	.word	0x00000450


	//   ....[2]....
        /*003c*/ 	.word	0x00000620


	//   ....[3]....
        /*0040*/ 	.word	0x00002210


	//----- nvinfo : EIATTR_COOP_GROUP_MASK_REGIDS
	.align		4
.L_27:
        /*0044*/ 	.byte	0x04, 0x29
        /*0046*/ 	.short	(.L_29 - .L_28)


	//   ....[0]....
.L_28:
        /*0048*/ 	.word	0xffffffff


	//   ....[1]....
        /*004c*/ 	.word	0xffffffff


	//   ....[2]....
        /*0050*/ 	.word	0xffffffff


	//   ....[3]....
        /*0054*/ 	.word	0xffffffff


	//   ....[4]....
        /*0058*/ 	.word	0xffffffff


	//   ....[5]....
        /*005c*/ 	.word	0xffffffff


	//----- nvinfo : EIATTR_COOP_GROUP_INSTR_OFFSETS
	.align		4
.L_29:
        /*0060*/ 	.byte	0x04, 0x28
        /*0062*/ 	.short	(.L_31 - .L_30)


	//   ....[0]....
.L_30:
        /*0064*/ 	.word	0x00000060


	//   ....[1]....
        /*0068*/ 	.word	0x00000070


	//   ....[2]....
        /*006c*/ 	.word	0x00000130


	//   ....[3]....
        /*0070*/ 	.word	0x000002d0


	//   ....[4]....
        /*0074*/ 	.word	0x00000790


	//   ....[5]....
        /*0078*/ 	.word	0x00001410


	//----- nvinfo : EIATTR_REG_RECONFIG
	.align		4
.L_31:
        /*007c*/ 	.byte	0x01, 0x54
	.zero		2


	//----- nvinfo : EIATTR_SYSCALL_OFFSETS
	.align		4
        /*0080*/ 	.byte	0x04, 0x46
        /*0082*/ 	.short	(.L_33 - .L_32)


	//   ....[0]....
.L_32:
        /*0084*/ 	.word	0x00001600


	//----- nvinfo : EIATTR_MBARRIER_INSTR_OFFSETS
	.align		4
.L_33:
        /*0088*/ 	.byte	0x04, 0x39
        /*008a*/ 	.short	(.L_35 - .L_34)


	//   ....[0]....
.L_34:
        /*008c*/ 	.word	0x00000230
        /*0090*/ 	.word	0x000000ff
        /*0094*/ 	.word	0x00000000
        /*0098*/ 	.short	0x0100
        /*009a*/ 	.byte	0x08
	.zero		1


	//   ....[1]....
        /*009c*/ 	.word	0x00000240
        /*00a0*/ 	.word	0x000000ff
        /*00a4*/ 	.word	0x00000020
        /*00a8*/ 	.short	0x0100
        /*00aa*/ 	.byte	0x08
	.zero		1


	//   ....[2]....
        /*00ac*/ 	.word	0x00000250
        /*00b0*/ 	.word	0x000000ff
        /*00b4*/ 	.word	0x00000008
        /*00b8*/ 	.short	0x0100
        /*00ba*/ 	.byte	0x08
	.zero		1


	//   ....[3]....
        /*00bc*/ 	.word	0x00000260
        /*00c0*/ 	.word	0x000000ff
        /*00c4*/ 	.word	0x00000028
        /*00c8*/ 	.short	0x0100
        /*00ca*/ 	.byte	0x08
	.zero		1


	//   ....[4]....
        /*00cc*/ 	.word	0x00000270
        /*00d0*/ 	.word	0x000000ff
        /*00d4*/ 	.word	0x00000010
        /*00d8*/ 	.short	0x0100
        /*00da*/ 	.byte	0x08
	.zero		1


	//   ....[5]....
        /*00dc*/ 	.word	0x00000280
        /*00e0*/ 	.word	0x000000ff
        /*00e4*/ 	.word	0x00000030
        /*00e8*/ 	.short	0x0100
        /*00ea*/ 	.byte	0x08
	.zero		1


	//   ....[6]....
        /*00ec*/ 	.word	0x00000290
        /*00f0*/ 	.word	0x000000ff
        /*00f4*/ 	.word	0x00000018
        /*00f8*/ 	.short	0x0100
        /*00fa*/ 	.byte	0x08
	.zero		1


	//   ....[7]....
        /*00fc*/ 	.word	0x000002a0
        /*0100*/ 	.word	0x000000ff
        /*0104*/ 	.word	0x00000038
        /*0108*/ 	.short	0x0100
        /*010a*/ 	.byte	0x08
	.zero		1


	//   ....[8]....
        /*010c*/ 	.word	0x000006c0
        /*0110*/ 	.word	0x000000ff
        /*0114*/ 	.word	0x00000050
        /*0118*/ 	.short	0x0100
        /*011a*/ 	.byte	0x06
	.zero		1


	//   ....[9]....
        /*011c*/ 	.word	0x00000740
        /*0120*/ 	.word	0x000000ff
        /*0124*/ 	.word	0x00000058
        /*0128*/ 	.short	0x0100
        /*012a*/ 	.byte	0x06
	.zero		1


	//   ....[10]....
        /*012c*/ 	.word	0x000016c0
        /*0130*/ 	.word	0x00000003
        /*0134*/ 	.word	0x00000000
        /*0138*/ 	.short	0x010a
        /*013a*/ 	.byte	0x3f
	.zero		1


	//   ....[11]....
        /*013c*/ 	.word	0x00001720
        /*0140*/ 	.word	0x00000003
        /*0144*/ 	.word	0x00000000
        /*0148*/ 	.short	0x010a
        /*014a*/ 	.byte	0x3f
	.zero		1


	//   ....[12]....
        /*014c*/ 	.word	0x00001c60
        /*0150*/ 	.word	0x00000005
        /*0154*/ 	.word	0x00000000
        /*0158*/ 	.short	0x010a
        /*015a*/ 	.byte	0x3f
	.zero		1


	//   ....[13]....
        /*015c*/ 	.word	0x00001ca0
        /*0160*/ 	.word	0x00000005
        /*0164*/ 	.word	0x00000000
        /*0168*/ 	.short	0x010a
        /*016a*/ 	.byte	0x3f
	.zero		1


	//   ....[14]....
        /*016c*/ 	.word	0x000020c0
        /*0170*/ 	.word	0x00000004
        /*0174*/ 	.word	0x00000000
        /*0178*/ 	.short	0x0101
        /*017a*/ 	.byte	0x3f
	.zero		1


	//   ....[15]....
        /*017c*/ 	.word	0x00002280
        /*0180*/ 	.word	0x00000000
        /*0184*/ 	.word	0x00000000
        /*0188*/ 	.short	0x0101
        /*018a*/ 	.byte	0x3f
	.zero		1


	//   ....[16]....
        /*018c*/ 	.word	0x00005530
        /*0190*/ 	.word	0x00000015
        /*0194*/ 	.word	0x00000020
        /*0198*/ 	.short	0x010a
        /*019a*/ 	.byte	0x3f
	.zero		1


	//   ....[17]....
        /*019c*/ 	.word	0x000059b0
        /*01a0*/ 	.word	0x00000006
        /*01a4*/ 	.word	0x00000058
        /*01a8*/ 	.short	0x0101
        /*01aa*/ 	.byte	0x3f
	.zero		1


	//   ....[18]....
        /*01ac*/ 	.word	0x000060d0
        /*01b0*/ 	.word	0x00000007
        /*01b4*/ 	.word	0x00000000
        /*01b8*/ 	.short	0x010a
        /*01ba*/ 	.byte	0x3f
	.zero		1


	//   ....[19]....
        /*01bc*/ 	.word	0x00006150
        /*01c0*/ 	.word	0x00000006
        /*01c4*/ 	.word	0x00000000
        /*01c8*/ 	.short	0x010a
        /*01ca*/ 	.byte	0x3f
	.zero		1


	//   ....[20]....
        /*01cc*/ 	.word	0x000061e0
        /*01d0*/ 	.word	0x00000007
        /*01d4*/ 	.word	0x00000000
        /*01d8*/ 	.short	0x010a
        /*01da*/ 	.byte	0x3f
	.zero		1


	//   ....[21]....
        /*01dc*/ 	.word	0x00006270
        /*01e0*/ 	.word	0x00000005
        /*01e4*/ 	.word	0x00000000
        /*01e8*/ 	.short	0x010a
        /*01ea*/ 	.byte	0x3f
	.zero		1


	//   ....[22]....
        /*01ec*/ 	.word	0x000062d0
        /*01f0*/ 	.word	0x00000003
        /*01f4*/ 	.word	0x00000000
        /*01f8*/ 	.short	0x010a
        /*01fa*/ 	.byte	0x3f
	.zero		1


	//   ....[23]....
        /*01fc*/ 	.word	0x00006320
        /*0200*/ 	.word	0x00000005
        /*0204*/ 	.word	0x00000000
        /*0208*/ 	.short	0x010a
        /*020a*/ 	.byte	0x3f
	.zero		1


	//   ....[24]....
        /*020c*/ 	.word	0x000063f0
        /*0210*/ 	.word	0x00000015
        /*0214*/ 	.word	0x00000020
        /*0218*/ 	.short	0x010a
        /*021a*/ 	.byte	0x3f
	.zero		1


	//   ....[25]....
        /*021c*/ 	.word	0x000064c0
        /*0220*/ 	.word	0x00000007
        /*0224*/ 	.word	0x00000000
        /*0228*/ 	.short	0x010a
        /*022a*/ 	.byte	0x3f
	.zero		1


	//   ....[26]....
        /*022c*/ 	.word	0x00006510
        /*0230*/ 	.word	0x00000006
        /*0234*/ 	.word	0x00000000
        /*0238*/ 	.short	0x010a
        /*023a*/ 	.byte	0x3f
	.zero		1


	//   ....[27]....
        /*023c*/ 	.word	0x00006560
        /*0240*/ 	.word	0x00000007
        /*0244*/ 	.word	0x00000000
        /*0248*/ 	.short	0x010a
        /*024a*/ 	.byte	0x3f
	.zero		1


	//----- nvinfo : EIATTR_NUM_MBARRIERS
	.align		4
.L_35:
        /*024c*/ 	.byte	0x03, 0x38
        /*024e*/ 	.short	0x000a


	//----- nvinfo : EIATTR_EXIT_INSTR_OFFSETS
	.align		4
        /*0250*/ 	.byte	0x04, 0x1c
        /*0252*/ 	.short	(.L_37 - .L_36)


	//   ....[0]....
.L_36:
        /*0254*/ 	.word	0x00000960


	//   ....[1]....
        /*0258*/ 	.word	0x00001170


	//   ....[2]....
        /*025c*/ 	.word	0x00004cc0


	//   ....[3]....
        /*0260*/ 	.word	0x00005220


	//   ....[4]....
        /*0264*/ 	.word	0x000062c0


	//----- nvinfo : EIATTR_MAX_THREADS
	.align		4
.L_37:
        /*0268*/ 	.byte	0x04, 0x05
        /*026a*/ 	.short	(.L_39 - .L_38)
.L_38:
        /*026c*/ 	.word	0x00000180
        /*0270*/ 	.word	0x00000001
        /*0274*/ 	.word	0x00000001


	//----- nvinfo : EIATTR_CRS_STACK_SIZE
	.align		4
.L_39:
        /*0278*/ 	.byte	0x04, 0x1e
        /*027a*/ 	.short	(.L_41 - .L_40)
.L_40:
        /*027c*/ 	.word	0x00000000


	//----- nvinfo : EIATTR_CBANK_PARAM_SIZE
	.align		4
.L_41:
        /*0280*/ 	.byte	0x03, 0x19
        /*0282*/ 	.short	0x0470


	//----- nvinfo : EIATTR_PARAM_CBANK
	.align		4
        /*0284*/ 	.byte	0x04, 0x0a
        /*0286*/ 	.short	(.L_43 - .L_42)
	.align		4
.L_42:
        /*0288*/ 	.word	index@(.nv.constant0._ZN7cutlass13device_kernelINS_4gemm6kernel13GemmUniversalIN4cute5tupleIJiiiiEEENS1_10collective13CollectiveMmaINS1_34MainloopSm90TmaGmmaWarpSpecializedILi4ENS5_IJNS4_1CILi1EEENSA_ILi2EEESB_EEENS1_35KernelTmaWarpSpecializedCooperativeEEENS5_IJNSA_ILi128EEENSA_ILi64EEESG_EEENS_10bfloat16_tENS5_IJlSB_lEEESJ_SK_NS4_8TiledMMAINS4_8MMA_AtomIJNS4_4SM904GMMA27MMA_64x64x16_F32BF16BF16_SSILNSO_5MajorE0ELSQ_0ELNSO_7ScaleInE1ELSR_1EEEEEENS4_6LayoutINS5_IJSC_SB_SB_EEENS5_IJSB_NSA_ILi0EEESW_EEEEENS5_IJNS4_10UnderscoreESZ_SZ_EEEEENS4_23SM90_TMA_LOAD_MULTICASTENS4_14ComposedLayoutINS4_7SwizzleILi3ELi4ELi3EEENS4_18smem_ptr_flag_bitsILi16EEENSU_INS5_IJNSA_ILi8EEESH_EEENS5_IJSH_SB_EEEEEEEvNS4_8identityENS4_13SM90_TMA_LOADES1C_vS1D_EENS_8epilogue10collective6detail29Sm90TmaWarpSpecializedAdapterINS1H_15DefaultEpilogueISJ_SK_SK_NS1G_6thread17LinearCombinationISJ_Li1EffLNS1L_9ScaleType4KindE0ELNS_15FloatRoundStyleE2ESJ_EENS1_15EpilogueDefaultEEEEEvvEEEEvNT_6ParamsE)
        /*028c*/ 	.short	0x0210
        /*028e*/ 	.short	0x0470


	//----- nvinfo : EIATTR_SW_WAR
	.align		4
.L_43:
        /*0290*/ 	.byte	0x04, 0x36
        /*0292*/ 	.short	(.L_45 - .L_44)
.L_44:
        /*0294*/ 	.word	0x00000008
.L_45:


//--------------------- .nv.callgraph             --------------------------
	.section	.nv.callgraph,"",@"SHT_CUDA_CALLGRAPH"
	.align	4
	.sectionentsize	8
	.align		4
        /*0000*/ 	.word	0x00000000
	.align		4
        /*0004*/ 	.word	0xffffffff
	.align		4
        /*0008*/ 	.word	index@(_ZN7cutlass13device_kernelINS_4gemm6kernel13GemmUniversalIN4cute5tupleIJiiiiEEENS1_10collective13CollectiveMmaINS1_34MainloopSm90TmaGmmaWarpSpecializedILi4ENS5_IJNS4_1CILi1EEENSA_ILi2EEESB_EEENS1_35KernelTmaWarpSpecializedCooperativeEEENS5_IJNSA_ILi128EEENSA_ILi64EEESG_EEENS_10bfloat16_tENS5_IJlSB_lEEESJ_SK_NS4_8TiledMMAINS4_8MMA_AtomIJNS4_4SM904GMMA27MMA_64x64x16_F32BF16BF16_SSILNSO_5MajorE0ELSQ_0ELNSO_7ScaleInE1ELSR_1EEEEEENS4_6LayoutINS5_IJSC_SB_SB_EEENS5_IJSB_NSA_ILi0EEESW_EEEEENS5_IJNS4_10UnderscoreESZ_SZ_EEEEENS4_23SM90_TMA_LOAD_MULTICASTENS4_14ComposedLayoutINS4_7SwizzleILi3ELi4ELi3EEENS4_18smem_ptr_flag_bitsILi16EEENSU_INS5_IJNSA_ILi8EEESH_EEENS5_IJSH_SB_EEEEEEEvNS4_8identityENS4_13SM90_TMA_LOADES1C_vS1D_EENS_8epilogue10collective6detail29Sm90TmaWarpSpecializedAdapterINS1H_15DefaultEpilogueISJ_SK_SK_NS1G_6thread17LinearCombinationISJ_Li1EffLNS1L_9ScaleType4KindE0ELNS_15FloatRoundStyleE2ESJ_EENS1_15EpilogueDefaultEEEEEvvEEEEvNT_6ParamsE)
	.align		4
        /*000c*/ 	.word	index@(__assertfail)
	.align		4
        /*0010*/ 	.word	0x00000000
	.align		4
        /*0014*/ 	.word	0xfffffffe
	.align		4
        /*0018*/ 	.word	0x00000000
	.align		4
        /*001c*/ 	.word	0xfffffffd
	.align		4
        /*0020*/ 	.word	0x00000000
	.align		4
        /*0024*/ 	.word	0xfffffffc


//--------------------- .nv.constant4             --------------------------
	.section	.nv.constant4,"a",@progbits
	.align	8
	.align		8
.nv.constant4:
        /*0000*/ 	.dword	__assertfail
	.align		8
        /*0008*/ 	.dword	__unnamed_1
	.align		8
        /*0010*/ 	.dword	_ZN39_INTERNAL_fd899782_4_k_cu_ca94f6f2_25194cuda3std3__45__cpo5beginE
	.align		8
        /*0018*/ 	.dword	_ZN39_INTERNAL_fd899782_4_k_cu_ca94f6f2_25194cuda3std3__45__cpo3endE
	.align		8
        /*0020*/ 	.dword	_ZN39_INTERNAL_fd899782_4_k_cu_ca94f6f2_25194cuda3std3__45__cpo6cbeginE
	.align		8
        /*0028*/ 	.dword	_ZN39_INTERNAL_fd899782_4_k_cu_ca94f6f2_25194cuda3std3__45__cpo4cendE
	.align		8
        /*0030*/ 	.dword	_ZN39_INTERNAL_fd899782_4_k_cu_ca94f6f2_25194cuda3std3__441_GLOBAL__N__fd899782_4_k_cu_ca94f6f2_25196ignoreE
	.align		8
        /*0038*/ 	.dword	_ZN39_INTERNAL_fd899782_4_k_cu_ca94f6f2_25194cuda3std3__419piecewise_constructE
	.align		8
        /*0040*/ 	.dword	_ZN39_INTERNAL_fd899782_4_k_cu_ca94f6f2_25194cuda3std3__48in_placeE
	.align		8
        /*0048*/ 	.dword	_ZN39_INTERNAL_fd899782_4_k_cu_ca94f6f2_25194cuda3std6ranges3__45__cpo4swapE
	.align		8
        /*0050*/ 	.dword	_ZN39_INTERNAL_fd899782_4_k_cu_ca94f6f2_25194cuda3std6ranges3__45__cpo9iter_moveE
	.align		8
        /*0058*/ 	.dword	_ZN39_INTERNAL_fd899782_4_k_cu_ca94f6f2_25194cute7productE
	.align		8
        /*0060*/ 	.dword	_ZN39_INTERNAL_fd899782_4_k_cu_ca94f6f2_25194cute1_E
	.align		8
        /*0068*/ 	.dword	$str$22
	.align		8
        /*0070*/ 	.dword	$str$23


//--------------------- .text._ZN7cutlass13device_kernelINS_4gemm6kernel13GemmUniversalIN4cute5tupleIJiiiiEEENS1_10collective13CollectiveMmaINS1_34MainloopSm90TmaGmmaWarpSpecializedILi4ENS5_IJNS4_1CILi1EEENSA_ILi2EEESB_EEENS1_35KernelTmaWarpSpecializedCooperativeEEENS5_IJNSA_ILi128EEENSA_ILi64EEESG_EEENS_10bfloat16_tENS5_IJlSB_lEEESJ_SK_NS4_8TiledMMAINS4_8MMA_AtomIJNS4_4SM904GMMA27MMA_64x64x16_F32BF16BF16_SSILNSO_5MajorE0ELSQ_0ELNSO_7ScaleInE1ELSR_1EEEEEENS4_6LayoutINS5_IJSC_SB_SB_EEENS5_IJSB_NSA_ILi0EEESW_EEEEENS5_IJNS4_10UnderscoreESZ_SZ_EEEEENS4_23SM90_TMA_LOAD_MULTICASTENS4_14ComposedLayoutINS4_7SwizzleILi3ELi4ELi3EEENS4_18smem_ptr_flag_bitsILi16EEENSU_INS5_IJNSA_ILi8EEESH_EEENS5_IJSH_SB_EEEEEEEvNS4_8identityENS4_13SM90_TMA_LOADES1C_vS1D_EENS_8epilogue10collective6detail29Sm90TmaWarpSpecializedAdapterINS1H_15DefaultEpilogueISJ_SK_SK_NS1G_6thread17LinearCombinationISJ_Li1EffLNS1L_9ScaleType4KindE0ELNS_15FloatRoundStyleE2ESJ_EENS1_15EpilogueDefaultEEEEEvvEEEEvNT_6ParamsE --------------------------
	.section	.text._ZN7cutlass13device_kernelINS_4gemm6kernel13GemmUniversalIN4cute5tupleIJiiiiEEENS1_10collective13CollectiveMmaINS1_34MainloopSm90TmaGmmaWarpSpecializedILi4ENS5_IJNS4_1CILi1EEENSA_ILi2EEESB_EEENS1_35KernelTmaWarpSpecializedCooperativeEEENS5_IJNSA_ILi128EEENSA_ILi64EEESG_EEENS_10bfloat16_tENS5_IJlSB_lEEESJ_SK_NS4_8TiledMMAINS4_8MMA_AtomIJNS4_4SM904GMMA27MMA_64x64x16_F32BF16BF16_SSILNSO_5MajorE0ELSQ_0ELNSO_7ScaleInE1ELSR_1EEEEEENS4_6LayoutINS5_IJSC_SB_SB_EEENS5_IJSB_NSA_ILi0EEESW_EEEEENS5_IJNS4_10UnderscoreESZ_SZ_EEEEENS4_23SM90_TMA_LOAD_MULTICASTENS4_14ComposedLayoutINS4_7SwizzleILi3ELi4ELi3EEENS4_18smem_ptr_flag_bitsILi16EEENSU_INS5_IJNSA_ILi8EEESH_EEENS5_IJSH_SB_EEEEEEEvNS4_8identityENS4_13SM90_TMA_LOADES1C_vS1D_EENS_8epilogue10collective6detail29Sm90TmaWarpSpecializedAdapterINS1H_15DefaultEpilogueISJ_SK_SK_NS1G_6thread17LinearCombinationISJ_Li1EffLNS1L_9ScaleType4KindE0ELNS_15FloatRoundStyleE2ESJ_EENS1_15EpilogueDefaultEEEEEvvEEEEvNT_6ParamsE,"ax",@progbits
	.align	128
.text._ZN7cutlass13device_kernelINS_4gemm6kernel13GemmUniversalIN4cute5tupleIJiiiiEEENS1_10collective13CollectiveMmaINS1_34MainloopSm90TmaGmmaWarpSpecializedILi4ENS5_IJNS4_1CILi1EEENSA_ILi2EEESB_EEENS1_35KernelTmaWarpSpecializedCooperativeEEENS5_IJNSA_ILi128EEENSA_ILi64EEESG_EEENS_10bfloat16_tENS5_IJlSB_lEEESJ_SK_NS4_8TiledMMAINS4_8MMA_AtomIJNS4_4SM904GMMA27MMA_64x64x16_F32BF16BF16_SSILNSO_5MajorE0ELSQ_0ELNSO_7ScaleInE1ELSR_1EEEEEENS4_6LayoutINS5_IJSC_SB_SB_EEENS5_IJSB_NSA_ILi0EEESW_EEEEENS5_IJNS4_10UnderscoreESZ_SZ_EEEEENS4_23SM90_TMA_LOAD_MULTICASTENS4_14ComposedLayoutINS4_7SwizzleILi3ELi4ELi3EEENS4_18smem_ptr_flag_bitsILi16EEENSU_INS5_IJNSA_ILi8EEESH_EEENS5_IJSH_SB_EEEEEEEvNS4_8identityENS4_13SM90_TMA_LOADES1C_vS1D_EENS_8epilogue10collective6detail29Sm90TmaWarpSpecializedAdapterINS1H_15DefaultEpilogueISJ_SK_SK_NS1G_6thread17LinearCombinationISJ_Li1EffLNS1L_9ScaleType4KindE0ELNS_15FloatRoundStyleE2ESJ_EENS1_15EpilogueDefaultEEEEEvvEEEEvNT_6ParamsE:
        .type           _ZN7cutlass13device_kernelINS_4gemm6kernel13GemmUniversalIN4cute5tupleIJiiiiEEENS1_10collective13CollectiveMmaINS1_34MainloopSm90TmaGmmaWarpSpecializedILi4ENS5_IJNS4_1CILi1EEENSA_ILi2EEESB_EEENS1_35KernelTmaWarpSpecializedCooperativeEEENS5_IJNSA_ILi128EEENSA_ILi64EEESG_EEENS_10bfloat16_tENS5_IJlSB_lEEESJ_SK_NS4_8TiledMMAINS4_8MMA_AtomIJNS4_4SM904GMMA27MMA_64x64x16_F32BF16BF16_SSILNSO_5MajorE0ELSQ_0ELNSO_7ScaleInE1ELSR_1EEEEEENS4_6LayoutINS5_IJSC_SB_SB_EEENS5_IJSB_NSA_ILi0EEESW_EEEEENS5_IJNS4_10UnderscoreESZ_SZ_EEEEENS4_23SM90_TMA_LOAD_MULTICASTENS4_14ComposedLayoutINS4_7SwizzleILi3ELi4ELi3EEENS4_18smem_ptr_flag_bitsILi16EEENSU_INS5_IJNSA_ILi8EEESH_EEENS5_IJSH_SB_EEEEEEEvNS4_8identityENS4_13SM90_TMA_LOADES1C_vS1D_EENS_8epilogue10collective6detail29Sm90TmaWarpSpecializedAdapterINS1H_15DefaultEpilogueISJ_SK_SK_NS1G_6thread17LinearCombinationISJ_Li1EffLNS1L_9ScaleType4KindE0ELNS_15FloatRoundStyleE2ESJ_EENS1_15EpilogueDefaultEEEEEvvEEEEvNT_6ParamsE,@function
        .size           _ZN7cutlass13device_kernelINS_4gemm6kernel13GemmUniversalIN4cute5tupleIJiiiiEEENS1_10collective13CollectiveMmaINS1_34MainloopSm90TmaGmmaWarpSpecializedILi4ENS5_IJNS4_1CILi1EEENSA_ILi2EEESB_EEENS1_35KernelTmaWarpSpecializedCooperativeEEENS5_IJNSA_ILi128EEENSA_ILi64EEESG_EEENS_10bfloat16_tENS5_IJlSB_lEEESJ_SK_NS4_8TiledMMAINS4_8MMA_AtomIJNS4_4SM904GMMA27MMA_64x64x16_F32BF16BF16_SSILNSO_5MajorE0ELSQ_0ELNSO_7ScaleInE1ELSR_1EEEEEENS4_6LayoutINS5_IJSC_SB_SB_EEENS5_IJSB_NSA_ILi0EEESW_EEEEENS5_IJNS4_10UnderscoreESZ_SZ_EEEEENS4_23SM90_TMA_LOAD_MULTICASTENS4_14ComposedLayoutINS4_7SwizzleILi3ELi4ELi3EEENS4_18smem_ptr_flag_bitsILi16EEENSU_INS5_IJNSA_ILi8EEESH_EEENS5_IJSH_SB_EEEEEEEvNS4_8identityENS4_13SM90_TMA_LOADES1C_vS1D_EENS_8epilogue10collective6detail29Sm90TmaWarpSpecializedAdapterINS1H_15DefaultEpilogueISJ_SK_SK_NS1G_6thread17LinearCombinationISJ_Li1EffLNS1L_9ScaleType4KindE0ELNS_15FloatRoundStyleE2ESJ_EENS1_15EpilogueDefaultEEEEEvvEEEEvNT_6ParamsE,(.L_x_133 - _ZN7cutlass13device_kernelINS_4gemm6kernel13GemmUniversalIN4cute5tupleIJiiiiEEENS1_10collective13CollectiveMmaINS1_34MainloopSm90TmaGmmaWarpSpecializedILi4ENS5_IJNS4_1CILi1EEENSA_ILi2EEESB_EEENS1_35KernelTmaWarpSpecializedCooperativeEEENS5_IJNSA_ILi128EEENSA_ILi64EEESG_EEENS_10bfloat16_tENS5_IJlSB_lEEESJ_SK_NS4_8TiledMMAINS4_8MMA_AtomIJNS4_4SM904GMMA27MMA_64x64x16_F32BF16BF16_SSILNSO_5MajorE0ELSQ_0ELNSO_7ScaleInE1ELSR_1EEEEEENS4_6LayoutINS5_IJSC_SB_SB_EEENS5_IJSB_NSA_ILi0EEESW_EEEEENS5_IJNS4_10UnderscoreESZ_SZ_EEEEENS4_23SM90_TMA_LOAD_MULTICASTENS4_14ComposedLayoutINS4_7SwizzleILi3ELi4ELi3EEENS4_18smem_ptr_flag_bitsILi16EEENSU_INS5_IJNSA_ILi8EEESH_EEENS5_IJSH_SB_EEEEEEEvNS4_8identityENS4_13SM90_TMA_LOADES1C_vS1D_EENS_8epilogue10collective6detail29Sm90TmaWarpSpecializedAdapterINS1H_15DefaultEpilogueISJ_SK_SK_NS1G_6thread17LinearCombinationISJ_Li1EffLNS1L_9ScaleType4KindE0ELNS_15FloatRoundStyleE2ESJ_EENS1_15EpilogueDefaultEEEEEvvEEEEvNT_6ParamsE)
        .other          _ZN7cutlass13device_kernelINS_4gemm6kernel13GemmUniversalIN4cute5tupleIJiiiiEEENS1_10collective13CollectiveMmaINS1_34MainloopSm90TmaGmmaWarpSpecializedILi4ENS5_IJNS4_1CILi1EEENSA_ILi2EEESB_EEENS1_35KernelTmaWarpSpecializedCooperativeEEENS5_IJNSA_ILi128EEENSA_ILi64EEESG_EEENS_10bfloat16_tENS5_IJlSB_lEEESJ_SK_NS4_8TiledMMAINS4_8MMA_AtomIJNS4_4SM904GMMA27MMA_64x64x16_F32BF16BF16_SSILNSO_5MajorE0ELSQ_0ELNSO_7ScaleInE1ELSR_1EEEEEENS4_6LayoutINS5_IJSC_SB_SB_EEENS5_IJSB_NSA_ILi0EEESW_EEEEENS5_IJNS4_10UnderscoreESZ_SZ_EEEEENS4_23SM90_TMA_LOAD_MULTICASTENS4_14ComposedLayoutINS4_7SwizzleILi3ELi4ELi3EEENS4_18smem_ptr_flag_bitsILi16EEENSU_INS5_IJNSA_ILi8EEESH_EEENS5_IJSH_SB_EEEEEEEvNS4_8identityENS4_13SM90_TMA_LOADES1C_vS1D_EENS_8epilogue10collective6detail29Sm90TmaWarpSpecializedAdapterINS1H_15DefaultEpilogueISJ_SK_SK_NS1G_6thread17LinearCombinationISJ_Li1EffLNS1L_9ScaleType4KindE0ELNS_15FloatRoundStyleE2ESJ_EENS1_15EpilogueDefaultEEEEEvvEEEEvNT_6ParamsE,@"STO_CUDA_ENTRY STV_DEFAULT"
_ZN7cutlass13device_kernelINS_4gemm6kernel13GemmUniversalIN4cute5tupleIJiiiiEEENS1_10collective13CollectiveMmaINS1_34MainloopSm90TmaGmmaWarpSpecializedILi4ENS5_IJNS4_1CILi1EEENSA_ILi2EEESB_EEENS1_35KernelTmaWarpSpecializedCooperativeEEENS5_IJNSA_ILi128EEENSA_ILi64EEESG_EEENS_10bfloat16_tENS5_IJlSB_lEEESJ_SK_NS4_8TiledMMAINS4_8MMA_AtomIJNS4_4SM904GMMA27MMA_64x64x16_F32BF16BF16_SSILNSO_5MajorE0ELSQ_0ELNSO_7ScaleInE1ELSR_1EEEEEENS4_6LayoutINS5_IJSC_SB_SB_EEENS5_IJSB_NSA_ILi0EEESW_EEEEENS5_IJNS4_10UnderscoreESZ_SZ_EEEEENS4_23SM90_TMA_LOAD_MULTICASTENS4_14ComposedLayoutINS4_7SwizzleILi3ELi4ELi3EEENS4_18smem_ptr_flag_bitsILi16EEENSU_INS5_IJNSA_ILi8EEESH_EEENS5_IJSH_SB_EEEEEEEvNS4_8identityENS4_13SM90_TMA_LOADES1C_vS1D_EENS_8epilogue10collective6detail29Sm90TmaWarpSpecializedAdapterINS1H_15DefaultEpilogueISJ_SK_SK_NS1G_6thread17LinearCombinationISJ_Li1EffLNS1L_9ScaleType4KindE0ELNS_15FloatRoundStyleE2ESJ_EENS1_15EpilogueDefaultEEEEEvvEEEEvNT_6ParamsE:
[----:B------:R-:W0:Y:S01]  /*0000*/  LDC R1, c[0x0][0x28] ;  /* 0x00000a00ff017b82 */ /* 0x000e220000000800 */
[----:B------:R-:W1:Y:S01]  /*0010*/  S2R R62, SR_TID.X ;  /* 0x00000000003e7919 */ /* 0x000e620000002100 */
[----:B------:R-:W-:Y:S01]  /*0020*/  ELECT P0, URZ, PT ;  /* 0x00000000003f782f */ /* 0x000fe20003800000 */
[----:B------:R-:W-:Y:S01]  /*0030*/  BSSY B0, `(.L_x_0) ;  /* 0x000000f000007945 */ /* 0x000fe20003800000 */
[--C-:B-1----:R-:W-:Y:S02]  /*0040*/  SHF.R.U32.HI R0, RZ, 0x5, R62.reuse ;  /* 0x00000005ff007819 */ /* 0x102fe4000001163e */
[----:B------:R-:W-:-:S03]  /*0050*/  SHF.R.U32.HI R6, RZ, 0x7, R62 ;  /* 0x00000007ff067819 */ /* 0x000fc6000001163e */
[----:B------:R-:W1:Y:S04]  /*0060*/  SHFL.IDX PT, R3, R0, RZ, 0x1f ;  /* 0x00001fff00037589 */ /* 0x000e6800000e0000 */
[----:B------:R2:W3:Y:S01]  /*0070*/  SHFL.IDX PT, R2, R6, RZ, 0x1f ;  /* 0x00001fff06027589 */ /* 0x0004e200000e0000 */
[----:B-1----:R-:W-:-:S13]  /*0080*/  ISETP.NE.OR P0, PT, R3, RZ, !P0 ;  /* 0x000000ff0300720c */ /* 0x002fda0004705670 */
[----:B0-23--:R-:W-:Y:S05]  /*0090*/  @P0 BRA `(.L_x_1) ;  /* 0x0000000000200947 */ /* 0x00dfea0003800000 */
[----:B------:R-:W-:Y:S02]  /*00a0*/  ULDC.64 UR4, c[0x0][0x198] ;  /* 0x0000660000047ab9 */ /* 0x000fe40000000a00 */
[----:B------:R-:W-:Y:S02]  /*00b0*/  UIADD3 UR6, UP0, UR4, 0xf0, URZ ;  /* 0x000000f004067890 */ /* 0x000fe4000ff1e03f */
[----:B------:R-:W-:Y:S02]  /*00c0*/  UIADD3 UR4, UP1, UR4, 0x1f0, URZ ;  /* 0x000001f004047890 */ /* 0x000fe4000ff3e03f */
[----:B------:R-:W-:Y:S02]  /*00d0*/  UIADD3.X UR7, URZ, UR5, URZ, UP0, !UPT ;  /* 0x000000053f077290 */ /* 0x000fe400087fe43f */
[----:B------:R-:W-:-:S07]  /*00e0*/  UIADD3.X UR5, URZ, UR5, URZ, UP1, !UPT ;  /* 0x000000053f057290 */ /* 0x000fce0008ffe43f */
[----:B------:R0:W-:Y:S02]  /*00f0*/  UTMACCTL.PF [UR6] ;  /* 0x00000000060079b9 */ /* 0x0001e40008040000 */
[----:B------:R0:W-:Y:S02]  /*0100*/  UTMACCTL.PF [UR4] ;  /* 0x00000000040079b9 */ /* 0x0001e40008040000 */
[----:B0-----:R-:W-:Y:S01]  /*0110*/  NOP ;  /* 0x0000000000007918 */ /* 0x001fe20000000000 */
.L_x_1:
[----:B------:R-:W-:Y:S05]  /*0120*/  BSYNC B0 ;  /* 0x0000000000007941 */ /* 0x000fea0003800000 */
.L_x_0:
[----:B------:R-:W0:Y:S02]  /*0130*/  SHFL.IDX PT, R5, R0, RZ, 0x1f ;  /* 0x00001fff00057589 */ /* 0x000e2400000e0000 */
[----:B0-----:R-:W-:-:S13]  /*0140*/  ISETP.NE.AND P0, PT, R5, RZ, PT ;  /* 0x000000ff0500720c */ /* 0x001fda0003f05270 */
[----:B------:R-:W-:Y:S05]  /*0150*/  @P0 BRA `(.L_x_2) ;  /* 0x0000000000580947 */ /* 0x000fea0003800000 */
[----:B------:R-:W0:Y:S01]  /*0160*/  S2UR UR8, SR_CgaCtaId ;  /* 0x00000000000879c3 */ /* 0x000e220000008800 */
[----:B------:R-:W-:Y:S01]  /*0170*/  UMOV UR4, 0x400 ;  /* 0x0000040000047882 */ /* 0x000fe20000000000 */
[----:B------:R-:W-:Y:S01]  /*0180*/  UMOV UR5, 0x1 ;  /* 0x0000000100057882 */ /* 0x000fe20000000000 */
[----:B------:R-:W-:Y:S01]  /*0190*/  UMOV UR6, 0x4 ;  /* 0x0000000400067882 */ /* 0x000fe20000000000 */
[----:B------:R-:W-:Y:S01]  /*01a0*/  ELECT P0, URZ, PT ;  /* 0x00000000003f782f */ /* 0x000fe20003800000 */
[----:B------:R-:W-:-:S04]  /*01b0*/  UIADD3 UR6, -UR6, 0x100000, URZ ;  /* 0x0010000006067890 */ /* 0x000fc8000fffe13f */
[----:B------:R-:W-:Y:S02]  /*01c0*/  USHF.L.U32 UR7, UR6, 0xb, URZ ;  /* 0x0000000b06077899 */ /* 0x000fe4000800063f */
[----:B------:R-:W-:Y:S02]  /*01d0*/  USHF.L.U32 UR6, UR6, 0x1, URZ ;  /* 0x0000000106067899 */ /* 0x000fe4000800063f */
[----:B0-----:R-:W-:Y:S02]  /*01e0*/  ULEA UR8, UR8, UR4, 0x18 ;  /* 0x0000000408087291 */ /* 0x001fe4000f8ec03f */
[----:B------:R-:W-:-:S04]  /*01f0*/  UIADD3 UR4, -UR5, 0x100000, URZ ;  /* 0x0010000005047890 */ /* 0x000fc8000fffe13f */
[----:B------:R-:W-:Y:S02]  /*0200*/  USHF.L.U32 UR5, UR4, 0xb, URZ ;  /* 0x0000000b04057899 */ /* 0x000fe4000800063f */
[----:B------:R-:W-:Y:S01]  /*0210*/  USHF.L.U32 UR4, UR4, 0x1, URZ ;  /* 0x0000000104047899 */ /* 0x000fe2000800063f */
[----:B------:R-:W0:Y:S11]  /*0220*/  FENCE.VIEW.ASYNC.S ;  /* 0x00000000000073c6 */ /* 0x000e360000000000 */
[----:B0-----:R0:W1:Y:S01]  /*0230*/  SYNCS.EXCH.64 URZ, [UR8], UR4 ;  /* 0x00000004083f75b2 */ /* 0x0010620008000100 */
[----:B------:R0:W2:Y:S01]  /*0240*/  SYNCS.EXCH.64 URZ, [UR8+0x20], UR6 ;  /* 0x00002006083f75b2 */ /* 0x0000a20008000100 */
[----:B------:R0:W3:Y:S01]  /*0250*/  SYNCS.EXCH.64 URZ, [UR8+0x8], UR4 ;  /* 0x00000804083f75b2 */ /* 0x0000e20008000100 */
[----:B------:R0:W4:Y:S01]  /*0260*/  SYNCS.EXCH.64 URZ, [UR8+0x28], UR6 ;  /* 0x00002806083f75b2 */ /* 0x0001220008000100 */
[----:B------:R0:W0:Y:S01]  /*0270*/  SYNCS.EXCH.64 URZ, [UR8+0x10], UR4 ;  /* 0x00001004083f75b2 */ /* 0x0000220008000100 */
[----:B------:R0:W0:Y:S01]  /*0280*/  SYNCS.EXCH.64 URZ, [UR8+0x30], UR6 ;  /* 0x00003006083f75b2 */ /* 0x0000220008000100 */
[----:B------:R0:W0:Y:S01]  /*0290*/  SYNCS.EXCH.64 URZ, [UR8+0x18], UR4 ;  /* 0x00001804083f75b2 */ /* 0x0000220008000100 */
[----:B------:R0:W0:Y:S01]  /*02a0*/  SYNCS.EXCH.64 URZ, [UR8+0x38], UR6 ;  /* 0x00003806083f75b2 */ /* 0x0000220008000100 */
[----:B------:R-:W-:Y:S01]  /*02b0*/  NOP ;  /* 0x0000000000007918 */ /* 0x000fe20000000000 */
.L_x_2:
[----:B------:R-:W-:Y:S01]  /*02c0*/  SHF.R.S32.HI R7, RZ, 0x1f, R62 ;  /* 0x0000001fff077819 */ /* 0x000fe2000001143e */
[----:B------:R-:W5:Y:S01]  /*02d0*/  SHFL.IDX PT, R0, R0, RZ, 0x1f ;  /* 0x00001fff00007589 */ /* 0x000f6200000e0000 */
[----:B0-----:R-:W0:Y:S01]  /*02e0*/  S2UR UR8, SR_CTAID.X ;  /* 0x00000000000879c3 */ /* 0x001e220000002500 */
[----:B------:R-:W-:Y:S02]  /*02f0*/  ELECT P0, URZ, PT ;  /* 0x00000000003f782f */ /* 0x000fe40003800000 */
[----:B------:R-:W-:Y:S01]  /*0300*/  LEA.HI R7, R7, R62, RZ, 0x7 ;  /* 0x0000003e07077211 */ /* 0x000fe200078f38ff */
[----:B------:R-:W1:Y:S01]  /*0310*/  S2R R4, SR_CTAID.Y ;  /* 0x0000000000047919 */ /* 0x000e620000002600 */
[----:B------:R-:W-:Y:S01]  /*0320*/  ULDC UR4, c[0x0][0x154] ;  /* 0x0000550000047ab9 */ /* 0x000fe20000000800 */
[----:B------:R-:W-:Y:S01]  /*0330*/  NOP ;  /* 0x0000000000007918 */ /* 0x000fe20000000000 */
[----:B------:R-:W-:Y:S01]  /*0340*/  LOP3.LUT R7, R7, 0xffffff80, RZ, 0xc0, !PT ;  /* 0xffffff8007077812 */ /* 0x000fe200078ec0ff */
[----:B------:R-:W-:Y:S01]  /*0350*/  NOP ;  /* 0x0000000000007918 */ /* 0x000fe20000000000 */
[----:B------:R-:W2:Y:S03]  /*0360*/  LDC R14, c[0x0][0x140] ;  /* 0x00005000ff0e7b82 */ /* 0x000ea60000000800 */
[----:B------:R-:W-:-:S05]  /*0370*/  IMAD.IADD R7, R62, 0x1, -R7 ;  /* 0x000000013e077824 */ /* 0x000fca00078e0a07 */
[----:B------:R-:W-:Y:S01]  /*0380*/  SHF.R.S32.HI R8, RZ, 0x1f, R7 ;  /* 0x0000001fff087819 */ /* 0x000fe20000011407 */
[----:B------:R-:W3:Y:S01]  /*0390*/  LDC R12, c[0x0][0x144] ;  /* 0x00005100ff0c7b82 */ /* 0x000ee20000000800 */
[----:B------:R-:W-:Y:S02]  /*03a0*/  LOP3.LUT P2, RZ, R7, 0x7, RZ, 0xc0, !PT ;  /* 0x0000000707ff7812 */ /* 0x000fe4000784c0ff */
[----:B------:R-:W-:Y:S02]  /*03b0*/  LEA.HI R8, R8, R7, RZ, 0x3 ;  /* 0x0000000708087211 */ /* 0x000fe400078f18ff */
[----:B-----5:R-:W-:Y:S02]  /*03c0*/  ISETP.NE.OR P0, PT, R0, RZ, !P0 ;  /* 0x000000ff0000720c */ /* 0x020fe40004705670 */
[--C-:B------:R-:W-:Y:S02]  /*03d0*/  SHF.R.S32.HI R0, RZ, 0x3, R8.reuse ;  /* 0x00000003ff007819 */ /* 0x100fe40000011408 */
[----:B------:R-:W-:-:S02]  /*03e0*/  SHF.R.S32.HI R9, RZ, 0x1f, R8 ;  /* 0x0000001fff097819 */ /* 0x000fc40000011408 */
[----:B------:R-:W-:Y:S02]  /*03f0*/  SHF.R.S32.HI R8, RZ, 0x1f, R5 ;  /* 0x0000001fff087819 */ /* 0x000fe40000011405 */
[----:B------:R-:W-:Y:S02]  /*0400*/  LEA.HI R9, R9, R0, RZ, 0x2 ;  /* 0x0000000009097211 */ /* 0x000fe400078f10ff */
[----:B------:R-:W-:Y:S02]  /*0410*/  LEA.HI R8, R8, R5, RZ, 0x2 ;  /* 0x0000000508087211 */ /* 0x000fe400078f10ff */
[----:B-1----:R-:W-:Y:S01]  /*0420*/  I2FP.F32.U32 R11, R4 ;  /* 0x00000004000b7245 */ /* 0x002fe20000201000 */
[----:B------:R-:W-:Y:S01]  /*0430*/  VOTEU.ALL UP0, P0 ;  /* 0x00000000003f7886 */ /* 0x000fe20000000000 */
[----:B------:R-:W-:Y:S01]  /*0440*/  LOP3.LUT R10, R8, 0x3ffffffc, RZ, 0xc0, !PT ;  /* 0x3ffffffc080a7812 */ /* 0x000fe200078ec0ff */
[----:B------:R-:W-:Y:S01]  /*0450*/  VOTEU.ALL UP1, P0 ;  /* 0x00000000003f7886 */ /* 0x000fe20000020000 */
[----:B------:R-:W-:Y:S01]  /*0460*/  LOP3.LUT R9, R9, 0xfffffffc, RZ, 0xc0, !PT ;  /* 0xfffffffc09097812 */ /* 0x000fe200078ec0ff */
[----:B------:R-:W-:Y:S01]  /*0470*/  FMUL R13, R11, UR4 ;  /* 0x000000040b0d7c20 */ /* 0x000fe20008400000 */
[----:B------:R-:W1:Y:S01]  /*0480*/  @!UP0 S2UR UR7, SR_CgaCtaId ;  /* 0x00000000000789c3 */ /* 0x000e620000008800 */
[----:B------:R-:W-:Y:S01]  /*0490*/  IMAD.IADD R11, R5, 0x1, -R10 ;  /* 0x00000001050b7824 */ /* 0x000fe200078e0a0a */
[----:B0-----:R-:W-:Y:S01]  /*04a0*/  I2FP.F32.U32 R10, UR8 ;  /* 0x00000008000a7c45 */ /* 0x001fe20008201000 */
[----:B------:R-:W-:Y:S01]  /*04b0*/  IMAD.IADD R8, R0, 0x1, -R9 ;  /* 0x0000000100087824 */ /* 0x000fe200078e0a09 */
[----:B------:R-:W-:Y:S01]  /*04c0*/  ULDC UR4, c[0x0][0x150] ;  /* 0x0000540000047ab9 */ /* 0x000fe20000000800 */
[----:B------:R-:W0:Y:S01]  /*04d0*/  F2I.U32.TRUNC.NTZ R13, R13 ;  /* 0x0000000d000d7305 */ /* 0x000e22000020f000 */
[----:B------:R-:W-:Y:S01]  /*04e0*/  SHF.R.S32.HI R0, RZ, 0x1f, R3 ;  /* 0x0000001fff007819 */ /* 0x000fe20000011403 */
[----:B------:R-:W-:Y:S01]  /*04f0*/  FMUL R10, R10, UR4 ;  /* 0x000000040a0a7c20 */ /* 0x000fe20008400000 */
[----:B------:R-:W5:Y:S01]  /*0500*/  LDC R9, c[0x0][0x148] ;  /* 0x00005200ff097b82 */ /* 0x000f620000000800 */
[----:B------:R-:W-:Y:S01]  /*0510*/  IMAD R8, R11, 0x4, R8 ;  /* 0x000000040b087824 */ /* 0x000fe200078e0208 */
[----:B------:R-:W-:Y:S01]  /*0520*/  LEA.HI R0, R0, R3, RZ, 0x2 ;  /* 0x0000000300007211 */ /* 0x000fe200078f10ff */
[----:B------:R-:W-:Y:S01]  /*0530*/  UMOV UR4, 0x20 ;  /* 0x0000002000047882 */ /* 0x000fe20000000000 */
[----:B------:R-:W-:Y:S01]  /*0540*/  @!UP0 UMOV UR6, 0x400 ;  /* 0x0000040000068882 */ /* 0x000fe20000000000 */
[----:B------:R-:W4:Y:S01]  /*0550*/  F2I.U32.TRUNC.NTZ R10, R10 ;  /* 0x0000000a000a7305 */ /* 0x000f22000020f000 */
[----:B------:R-:W-:Y:S01]  /*0560*/  LOP3.LUT R0, R0, 0xfffffffc, RZ, 0xc0, !PT ;  /* 0xfffffffc00007812 */ /* 0x000fe200078ec0ff */
[----:B------:R-:W-:Y:S01]  /*0570*/  IMAD.SHL.U32 R19, R8, 0x4, RZ ;  /* 0x0000000408137824 */ /* 0x000fe200078e00ff */
[----:B------:R-:W-:-:S04]  /*0580*/  @!UP0 UIADD3 UR4, -UR4, 0x100000, URZ ;  /* 0x0010000004048890 */ /* 0x000fc8000fffe13f */
[----:B------:R-:W-:Y:S02]  /*0590*/  @!UP0 USHF.L.U32 UR5, UR4, 0xb, URZ ;  /* 0x0000000b04058899 */ /* 0x000fe4000800063f */
[----:B------:R-:W-:Y:S01]  /*05a0*/  @!UP0 USHF.L.U32 UR4, UR4, 0x1, URZ ;  /* 0x0000000104048899 */ /* 0x000fe2000800063f */
[----:B--2---:R-:W-:Y:S01]  /*05b0*/  ISETP.EQ.U32.AND P3, PT, R14, 0x1, PT ;  /* 0x000000010e00780c */ /* 0x004fe20003f62070 */
[----:B------:R-:W-:Y:S01]  /*05c0*/  IMAD.IADD R3, R3, 0x1, -R0 ;  /* 0x0000000103037824 */ /* 0x000fe200078e0a00 */
[----:B------:R-:W-:Y:S01]  /*05d0*/  LOP3.LUT R19, R8, 0xc, R19, 0x78, !PT ;  /* 0x0000000c08137812 */ /* 0x000fe200078e7813 */
[----:B0-----:R-:W-:Y:S02]  /*05e0*/  IMAD.MOV R22, RZ, RZ, -R13 ;  /* 0x000000ffff167224 */ /* 0x001fe400078e0a0d */
[----:B------:R-:W-:Y:S01]  /*05f0*/  VIADD R8, R2, 0xffffffff ;  /* 0xffffffff02087836 */ /* 0x000fe20000000000 */
[----:B-1----:R-:W-:Y:S01]  /*0600*/  @!UP0 ULEA UR6, UR7, UR6, 0x18 ;  /* 0x0000000607068291 */ /* 0x002fe2000f8ec03f */
[----:B------:R-:W-:Y:S01]  /*0610*/  ISETP.NE.AND P1, PT, R3, 0x3, PT ;  /* 0x000000030300780c */ /* 0x000fe20003f25270 */
[----:B------:R-:W-:Y:S01]  /*0620*/  VOTEU.ALL UP0, P0 ;  /* 0x00000000003f7886 */ /* 0x000fe20000000000 */
[----:B------:R-:W-:Y:S01]  /*0630*/  ISETP.LT.U32.AND P0, PT, R19, 0x2, !P2 ;  /* 0x000000021300780c */ /* 0x000fe20005701070 */
[----:B----4-:R-:W-:Y:S01]  /*0640*/  IMAD.MOV R7, RZ, RZ, -R10 ;  /* 0x000000ffff077224 */ /* 0x010fe200078e0a0a */
[----:B------:R-:W-:-:S02]  /*0650*/  ISETP.EQ.OR P1, PT, R3, RZ, !P1 ;  /* 0x000000ff0300720c */ /* 0x000fc40004f22670 */
[----:B------:R-:W-:Y:S01]  /*0660*/  ISETP.GE.U32.AND P5, PT, R8, 0x2, PT ;  /* 0x000000020800780c */ /* 0x000fe20003fa6070 */
[----:B-----5:R-:W-:Y:S01]  /*0670*/  IMAD R0, R9, R22, R4 ;  /* 0x0000001609007224 */ /* 0x020fe200078e0204 */
[----:B------:R-:W-:Y:S01]  /*0680*/  ISETP.EQ.AND P1, PT, R2, RZ, P1 ;  /* 0x000000ff0200720c */ /* 0x000fe20000f22270 */
[----:B---3--:R-:W-:Y:S01]  /*0690*/  IMAD R7, R12, R7, UR8 ;  /* 0x000000080c077e24 */ /* 0x008fe2000f8e0207 */
[----:B------:R-:W-:Y:S01]  /*06a0*/  ISETP.NE.AND P2, PT, R2, RZ, PT ;  /* 0x000000ff0200720c */ /* 0x000fe20003f45270 */
[----:B------:R-:W0:Y:S02]  /*06b0*/  FENCE.VIEW.ASYNC.S ;  /* 0x00000000000073c6 */ /* 0x000e240000000000 */
[----:B0-----:R0:W1:Y:S01]  /*06c0*/  @!UP0 SYNCS.EXCH.64 URZ, [UR6+0x50], UR4 ;  /* 0x00005004063f85b2 */ /* 0x0010620008000100 */
[----:B------:R-:W-:Y:S02]  /*06d0*/  ISETP.NE.AND P4, PT, R0, R19, PT ;  /* 0x000000130000720c */ /* 0x000fe40003f85270 */
[----:B------:R-:W-:-:S02]  /*06e0*/  SEL R18, RZ, 0x1, !P1 ;  /* 0x00000001ff127807 */ /* 0x000fc40004800000 */
[----:B------:R-:W-:Y:S02]  /*06f0*/  ISETP.EQ.OR P4, PT, R7, RZ, !P4 ;  /* 0x000000ff0700720c */ /* 0x000fe40006782670 */
[----:B------:R-:W-:Y:S02]  /*0700*/  LOP3.LUT R0, R62, 0x7f, RZ, 0xc0, !PT ;  /* 0x0000007f3e007812 */ /* 0x000fe400078ec0ff */
[----:B------:R-:W-:Y:S02]  /*0710*/  PLOP3.LUT P0, PT, P0, P4, PT, 0x80, 0x0 ;  /* 0x000000000000781c */ /* 0x000fe40000709070 */
[----:B------:R-:W-:Y:S02]  /*0720*/  SEL R18, R18, 0x2, P5 ;  /* 0x0000000212127807 */ /* 0x000fe40002800000 */
[----:B------:R-:W-:Y:S01]  /*0730*/  P2R R68, PR, RZ, 0x1 ;  /* 0x00000001ff447803 */ /* 0x000fe20000000000 */
[----:B------:R0:W2:Y:S01]  /*0740*/  @!UP1 SYNCS.EXCH.64 URZ, [UR6+0x58], UR4 ;  /* 0x00005804063f95b2 */ /* 0x0000a20008000100 */
[----:B------:R-:W-:Y:S01]  /*0750*/  NOP ;  /* 0x0000000000007918 */ /* 0x000fe20000000000 */
[----:B------:R-:W-:Y:S06]  /*0760*/  @!P3 BRA `(.L_x_3) ;  /* 0x000000000008b947 */ /* 0x000fec0003800000 */
[----:B-12---:R-:W-:Y:S01]  /*0770*/  UCGABAR_ARV ;  /* 0x00000000000079c7 */ /* 0x006fe20008000000 */
[----:B------:R-:W-:Y:S05]  /*0780*/  BRA `(.L_x_4) ;  /* 0x0000000000047947 */ /* 0x000fea0003800000 */
.L_x_3:
[----:B-12---:R-:W-:Y:S01]  /*0790*/  NOP ;  /* 0x0000000000007918 */ /* 0x006fe20000000000 */
.L_x_4:
[----:B------:R-:W1:Y:S01]  /*07a0*/  LDC R2, c[0x0][0x65c] ;  /* 0x00019700ff027b82 */ /* 0x000e620000000800 */
[----:B------:R-:W-:Y:S02]  /*07b0*/  IMAD.U32 R10, RZ, RZ, UR8 ;  /* 0x00000008ff0a7e24 */ /* 0x000fe4000f8e00ff */
[----:B------:R-:W-:Y:S01]  /*07c0*/  IMAD.MOV.U32 R11, RZ, RZ, RZ ;  /* 0x000000ffff0b7224 */ /* 0x000fe200078e00ff */
[----:B-1----:R-:W-:-:S04]  /*07d0*/  ISETP.NE.AND P1, PT, R2, 0x1, PT ;  /* 0x000000010200780c */ /* 0x002fc80003f25270 */
[----:B------:R-:W-:-:S09]  /*07e0*/  P2R R5, PR, RZ, 0x2 ;  /* 0x00000002ff057803 */ /* 0x000fd20000000000 */
[----:B------:R-:W1:Y:S01]  /*07f0*/  @P1 LDC R17, c[0x0][0x10] ;  /* 0x00000400ff111b82 */ /* 0x000e620000000800 */
[----:B------:R-:W-:Y:S02]  /*0800*/  @P1 IMAD.MOV.U32 R5, RZ, RZ, RZ ;  /* 0x000000ffff051224 */ /* 0x000fe400078e00ff */
[----:B------:R-:W-:-:S05]  /*0810*/  @P1 IMAD.MOV.U32 R15, RZ, RZ, RZ ;  /* 0x000000ffff0f1224 */ /* 0x000fca00078e00ff */
[----:B------:R-:W2:Y:S01]  /*0820*/  @!P1 LDC R13, c[0x0][0xc] ;  /* 0x00000300ff0d9b82 */ /* 0x000ea20000000800 */
[----:B0-----:R-:W-:Y:S01]  /*0830*/  ULDC UR4, c[0x0][0xc] ;  /* 0x0000030000047ab9 */ /* 0x001fe20000000800 */
[----:B------:R-:W-:Y:S01]  /*0840*/  ULDC UR5, c[0x0][0x10] ;  /* 0x0000040000057ab9 */ /* 0x000fe20000000800 */
[----:B------:R-:W-:Y:S01]  /*0850*/  ULDC UR6, c[0x0][0x14] ;  /* 0x0000050000067ab9 */ /* 0x000fe20000000800 */
[----:B------:R-:W-:-:S04]  /*0860*/  UIMAD.WIDE.U32 UR4, UR4, UR5, URZ ;  /* 0x00000005040472a5 */ /* 0x000fc8000f8e003f */
[----:B------:R-:W-:Y:S02]  /*0870*/  UIMAD.WIDE.U32 UR38, UR4, UR6, URZ ;  /* 0x00000006042672a5 */ /* 0x000fe4000f8e003f */
[----:B------:R-:W-:-:S04]  /*0880*/  UIMAD UR41, UR5, UR6, URZ ;  /* 0x00000006052972a4 */ /* 0x000fc8000f8e023f */
[----:B------:R-:W-:Y:S01]  /*0890*/  UIADD3 UR41, UR39, UR41, URZ ;  /* 0x0000002927297290 */ /* 0x000fe2000fffe03f */
[----:B-1----:R-:W-:-:S04]  /*08a0*/  @P1 IMAD.WIDE.U32 R16, R17, UR8, R4 ;  /* 0x0000000811101c25 */ /* 0x002fc8000f8e0004 */
[----:B------:R-:W-:Y:S02]  /*08b0*/  @P1 IMAD.IADD R17, R17, 0x1, R15 ;  /* 0x0000000111111824 */ /* 0x000fe400078e020f */
[----:B--2---:R-:W-:-:S04]  /*08c0*/  @!P1 IMAD.WIDE.U32 R10, R4, R13, R10 ;  /* 0x0000000d040a9225 */ /* 0x004fc800078e000a */
[----:B------:R-:W-:Y:S02]  /*08d0*/  @!P1 IMAD.MOV.U32 R16, RZ, RZ, R10 ;  /* 0x000000ffff109224 */ /* 0x000fe400078e000a */
[----:B------:R-:W-:Y:S01]  /*08e0*/  @!P1 IMAD.MOV.U32 R17, RZ, RZ, R11 ;  /* 0x000000ffff119224 */ /* 0x000fe200078e000b */
[----:B------:R-:W-:Y:S06]  /*08f0*/  @!P3 BRA `(.L_x_5) ;  /* 0x00000000000cb947 */ /* 0x000fec0003800000 */
[----:B------:R-:W-:Y:S01]  /*0900*/  UCGABAR_WAIT ;  /* 0x0000000000007dc7 */ /* 0x000fe20008000000 */
[----:B------:R-:W-:Y:S01]  /*0910*/  CCTL.IVALL ;  /* 0x00000000ff00798f */ /* 0x000fe20002000000 */
[----:B------:R-:W-:Y:S05]  /*0920*/  BRA `(.L_x_6) ;  /* 0x0000000000047947 */ /* 0x000fea0003800000 */
.L_x_5:
[----:B------:R-:W-:Y:S06]  /*0930*/  BAR.SYNC.DEFER_BLOCKING 0x0 ;  /* 0x0000000000007b1d */ /* 0x000fec0000010000 */
.L_x_6:
[----:B------:R-:W-:Y:S05]  /*0940*/  @!P2 BRA `(.L_x_7) ;  /* 0x0000004000e0a947 */ /* 0x000fea0003800000 */
[----:B------:R-:W-:-:S13]  /*0950*/  ISETP.GT.U32.AND P0, PT, R8, 0x1, PT ;  /* 0x000000010800780c */ /* 0x000fda0003f04070 */
[----:B------:R-:W-:Y:S05]  /*0960*/  @P0 EXIT ;  /* 0x000000000000094d */ /* 0x000fea0003800000 */
[----:B------:R-:W-:Y:S01]  /*0970*/  ULDC.64 UR4, c[0x0][0x650] ;  /* 0x0001940000047ab9 */ /* 0x000fe20000000a00 */
[----:B------:R-:W-:Y:S01]  /*0980*/  PRMT R3, RZ, 0x7610, R3 ;  /* 0x00007610ff037816 */ /* 0x000fe20000000003 */
[----:B------:R-:W-:Y:S01]  /*0990*/  IMAD.MOV.U32 R71, RZ, RZ, -0x1 ;  /* 0xffffffffff477424 */ /* 0x000fe200078e00ff */
[----:B------:R-:W-:Y:S01]  /*09a0*/  ISETP.GE.U32.AND P0, PT, R16, UR4, PT ;  /* 0x0000000410007c0c */ /* 0x000fe2000bf06070 */
[----:B------:R-:W-:Y:S02]  /*09b0*/  IMAD.MOV.U32 R70, RZ, RZ, -0x1 ;  /* 0xffffffffff467424 */ /* 0x000fe400078e00ff */
[----:B------:R-:W-:Y:S01]  /*09c0*/  IMAD.MOV.U32 R67, RZ, RZ, -0x1 ;  /* 0xffffffffff437424 */ /* 0x000fe200078e00ff */
[----:B------:R-:W-:-:S13]  /*09d0*/  ISETP.GE.U32.AND.EX P0, PT, R17, UR5, PT, P0 ;  /* 0x0000000511007c0c */ /* 0x000fda000bf06100 */
[----:B------:R-:W-:Y:S05]  /*09e0*/  @P0 BRA `(.L_x_8) ;  /* 0x0000000400280947 */ /* 0x000fea0003800000 */
[----:B------:R-:W0:Y:S01]  /*09f0*/  LDC.64 R24, c[0x0][0x628] ;  /* 0x00018a00ff187b82 */ /* 0x000e220000000a00 */
[----:B------:R-:W-:Y:S02]  /*0a00*/  IMAD.MOV.U32 R10, RZ, RZ, R16 ;  /* 0x000000ffff0a7224 */ /* 0x000fe400078e0010 */
[----:B------:R-:W-:-:S05]  /*0a10*/  IMAD.MOV.U32 R11, RZ, RZ, R17 ;  /* 0x000000ffff0b7224 */ /* 0x000fca00078e0011 */
[----:B------:R-:W1:Y:S08]  /*0a20*/  LDC R8, c[0x0][0x630] ;  /* 0x00018c00ff087b82 */ /* 0x000e700000000800 */
[----:B------:R-:W2:Y:S01]  /*0a30*/  LDC.64 R26, c[0x0][0x620] ;  /* 0x00018800ff1a7b82 */ /* 0x000ea20000000a00 */
[----:B0-----:R-:W-:-:S04]  /*0a40*/  ISETP.NE.U32.AND P0, PT, R24, RZ, PT ;  /* 0x000000ff1800720c */ /* 0x001fc80003f05070 */
[----:B------:R-:W-:-:S13]  /*0a50*/  ISETP.NE.AND.EX P0, PT, R25, RZ, PT, P0 ;  /* 0x000000ff1900720c */ /* 0x000fda0003f05300 */
[----:B-12---:R-:W-:Y:S05]  /*0a60*/  @!P0 BRA `(.L_x_9) ;  /* 0x0000000000288947 */ /* 0x006fea0003800000 */
[----:B------:R-:W0:Y:S02]  /*0a70*/  LDC R3, c[0x0][0x634] ;  /* 0x00018d00ff037b82 */ /* 0x000e240000000800 */
[----:B0-----:R-:W-:-:S05]  /*0a80*/  IADD3 R3, P0, R16, R3, RZ ;  /* 0x0000000310037210 */ /* 0x001fca0007f1e0ff */
[----:B------:R-:W-:-:S04]  /*0a90*/  IMAD.X R21, RZ, RZ, R17, P0 ;  /* 0x000000ffff157224 */ /* 0x000fc800000e0611 */
[----:B------:R-:W-:-:S04]  /*0aa0*/  IMAD.WIDE.U32 R10, R21, R24, RZ ;  /* 0x00000018150a7225 */ /* 0x000fc800078e00ff */
[----:B------:R-:W-:-:S04]  /*0ab0*/  IMAD.WIDE.U32 R12, P0, R3, R25, R10 ;  /* 0x00000019030c7225 */ /* 0x000fc8000780000a */
[----:B------:R-:W-:-:S04]  /*0ac0*/  IMAD.WIDE.U32 R10, R3, R24, RZ ;  /* 0x00000018030a7225 */ /* 0x000fc800078e00ff */
[----:B------:R-:W-:Y:S01]  /*0ad0*/  IMAD.X R15, RZ, RZ, RZ, P0 ;  /* 0x000000ffff0f7224 */ /* 0x000fe200000e06ff */
[----:B------:R-:W-:Y:S01]  /*0ae0*/  IADD3 RZ, P0, R11, R12, RZ ;  /* 0x0000000c0bff7210 */ /* 0x000fe20007f1e0ff */
[----:B------:R-:W-:-:S04]  /*0af0*/  IMAD.MOV.U32 R14, RZ, RZ, R13 ;  /* 0x000000ffff0e7224 */ /* 0x000fc800078e000d */
[----:B------:R-:W-:-:S08]  /*0b00*/  IMAD.WIDE.U32.X R10, R21, R25, R14, P0 ;  /* 0x00000019150a7225 */ /* 0x000fd000000e040e */
.L_x_9:
[----:B------:R-:W0:Y:S01]  /*0b10*/  LDC.64 R30, c[0x0][0x640] ;  /* 0x00019000ff1e7b82 */ /* 0x000e220000000a00 */
[--C-:B------:R-:W-:Y:S01]  /*0b20*/  SHF.R.U64 R67, R10, R8, R11.reuse ;  /* 0x000000080a437219 */ /* 0x100fe2000000120b */
[----:B------:R-:W-:Y:S01]  /*0b30*/  IMAD R22, R9, R22, R4 ;  /* 0x0000001609167224 */ /* 0x000fe200078e0204 */
[----:B------:R-:W-:Y:S01]  /*0b40*/  SHF.R.U32.HI R3, RZ, R8, R11 ;  /* 0x00000008ff037219 */ /* 0x000fe2000001160b */
[----:B------:R-:W-:Y:S01]  /*0b50*/  IMAD.MOV.U32 R23, RZ, RZ, 0x1 ;  /* 0x00000001ff177424 */ /* 0x000fe200078e00ff */
[----:B------:R-:W-:-:S03]  /*0b60*/  IADD3 R5, P0, RZ, -R67, RZ ;  /* 0x80000043ff057210 */ /* 0x000fc60007f1e0ff */
[----:B------:R-:W1:Y:S02]  /*0b70*/  LDC R12, c[0x0][0x618] ;  /* 0x00018600ff0c7b82 */ /* 0x000e640000000800 */
[----:B------:R-:W-:Y:S02]  /*0b80*/  IMAD.X R3, RZ, RZ, ~R3, P0 ;  /* 0x000000ffff037224 */ /* 0x000fe400000e0e03 */
[----:B------:R-:W-:-:S04]  /*0b90*/  IMAD.WIDE.U32 R10, R5, R26, R16 ;  /* 0x0000001a050a7225 */ /* 0x000fc800078e0010 */
[----:B------:R-:W2:Y:S01]  /*0ba0*/  LDC R20, c[0x0][0x608] ;  /* 0x00018200ff147b82 */ /* 0x000ea20000000800 */
[----:B------:R-:W-:Y:S02]  /*0bb0*/  IMAD R8, R3, R26, RZ ;  /* 0x0000001a03087224 */ /* 0x000fe400078e02ff */
[----:B------:R-:W-:Y:S02]  /*0bc0*/  IMAD.MOV.U32 R3, RZ, RZ, -0x1 ;  /* 0xffffffffff037424 */ /* 0x000fe400078e00ff */
[----:B------:R-:W-:-:S03]  /*0bd0*/  IMAD R5, R5, R27, R8 ;  /* 0x0000001b05057224 */ /* 0x000fc600078e0208 */
[----:B------:R-:W3:Y:S01]  /*0be0*/  LDC R28, c[0x0][0x658] ;  /* 0x00019600ff1c7b82 */ /* 0x000ee20000000800 */
[----:B------:R-:W-:Y:S01]  /*0bf0*/  IMAD.IADD R5, R11, 0x1, R5 ;  /* 0x000000010b057824 */ /* 0x000fe200078e0205 */
[----:B0-----:R-:W-:-:S04]  /*0c00*/  ISETP.NE.U32.AND P0, PT, R30, RZ, PT ;  /* 0x000000ff1e00720c */ /* 0x001fc80003f05070 */
[----:B------:R-:W-:Y:S02]  /*0c10*/  ISETP.NE.AND.EX P0, PT, R31, RZ, PT, P0 ;  /* 0x000000ff1f00720c */ /* 0x000fe40003f05300 */
[----:B------:R-:W0:Y:S01]  /*0c20*/  LDC R24, c[0x0][0x600] ;  /* 0x00018000ff187b82 */ /* 0x000e220000000800 */
[-CC-:B-1----:R-:W-:Y:S02]  /*0c30*/  SHF.R.U64 R14, R10, R12.reuse, R5.reuse ;  /* 0x0000000c0a0e7219 */ /* 0x182fe40000001205 */
[----:B------:R-:W-:-:S05]  /*0c40*/  SHF.R.U32.HI R5, RZ, R12, R5 ;  /* 0x0000000cff057219 */ /* 0x000fca0000011605 */
[----:B------:R-:W1:Y:S01]  /*0c50*/  LDC R15, c[0x0][0x648] ;  /* 0x00019200ff0f7b82 */ /* 0x000e620000000800 */
[-CC-:B--2---:R-:W-:Y:S02]  /*0c60*/  SHF.R.U64 R27, R14, R20.reuse, R5.reuse ;  /* 0x000000140e1b7219 */ /* 0x184fe40000001205 */
[----:B------:R-:W-:-:S05]  /*0c70*/  SHF.R.U32.HI R5, RZ, R20, R5 ;  /* 0x00000014ff057219 */ /* 0x000fca0000011605 */
[----:B------:R-:W2:Y:S01]  /*0c80*/  LDC R21, c[0x0][0x638] ;  /* 0x00018e00ff157b82 */ /* 0x000ea20000000800 */
[-CC-:B---3--:R-:W-:Y:S02]  /*0c90*/  SHF.R.U64 R20, R27, R28.reuse, R5.reuse ;  /* 0x0000001c1b147219 */ /* 0x188fe40000001205 */
[-C--:B------:R-:W-:Y:S02]  /*0ca0*/  SHF.L.U32 R3, R3, R28.reuse, RZ ;  /* 0x0000001c03037219 */ /* 0x080fe400000006ff */
[----:B------:R-:W-:Y:S01]  /*0cb0*/  SHF.R.U32.HI R5, RZ, R28, R5 ;  /* 0x0000001cff057219 */ /* 0x000fe20000011605 */
[----:B------:R-:W-:Y:S01]  /*0cc0*/  IMAD.MOV.U32 R4, RZ, RZ, R20 ;  /* 0x000000ffff047224 */ /* 0x000fe200078e0014 */
[----:B------:R-:W-:Y:S01]  /*0cd0*/  LOP3.LUT R12, RZ, R3, RZ, 0x33, !PT ;  /* 0x00000003ff0c7212 */ /* 0x000fe200078e33ff */
[----:B------:R-:W3:Y:S01]  /*0ce0*/  LDC R25, c[0x0][0x610] ;  /* 0x00018400ff197b82 */ /* 0x000ee20000000800 */
[----:B------:R-:W-:Y:S05]  /*0cf0*/  @!P0 BRA `(.L_x_10) ;  /* 0x0000000000288947 */ /* 0x000fea0003800000 */
[----:B------:R-:W4:Y:S02]  /*0d00*/  LDC R3, c[0x0][0x64c] ;  /* 0x00019300ff037b82 */ /* 0x000f240000000800 */
[----:B----4-:R-:W-:-:S05]  /*0d10*/  IADD3 R3, P0, R20, R3, RZ ;  /* 0x0000000314037210 */ /* 0x010fca0007f1e0ff */
        /* <DEDUP_REMOVED lines=8> */
.L_x_10:
[----:B-1----:R-:W-:Y:S01]  /*0da0*/  SHF.R.U64 R4, R4, R15, R5 ;  /* 0x0000000f04047219 */ /* 0x002fe20000001205 */
[----:B0-----:R-:W-:Y:S01]  /*0db0*/  VIADD R5, R24, 0xffffffff ;  /* 0xffffffff18057836 */ /* 0x001fe20000000000 */
[----:B------:R-:W-:Y:S02]  /*0dc0*/  SHF.L.U32 R3, R23, R28, RZ ;  /* 0x0000001c17037219 */ /* 0x000fe400000006ff */
[----:B------:R-:W-:Y:S01]  /*0dd0*/  LOP3.LUT R12, R27, R12, RZ, 0xc0, !PT ;  /* 0x0000000c1b0c7212 */ /* 0x000fe200078ec0ff */
[----:B------:R-:W-:Y:S01]  /*0de0*/  IMAD.MOV R8, RZ, RZ, -R4 ;  /* 0x000000ffff087224 */ /* 0x000fe200078e0a04 */
[----:B------:R-:W-:-:S03]  /*0df0*/  SEL R7, R7, R22, !P1 ;  /* 0x0000001607077207 */ /* 0x000fc60004800000 */
[----:B------:R-:W-:Y:S01]  /*0e00*/  IMAD R12, R3, R4, R12 ;  /* 0x00000004030c7224 */ /* 0x000fe200078e020c */
[----:B------:R-:W-:Y:S01]  /*0e10*/  LOP3.LUT R4, R14, R5, RZ, 0xc0, !PT ;  /* 0x000000050e047212 */ /* 0x000fe200078ec0ff */
[----:B--2---:R-:W-:Y:S02]  /*0e20*/  IMAD R3, R8, R21, R20 ;  /* 0x0000001508037224 */ /* 0x004fe400078e0214 */
[----:B---3--:R-:W-:Y:S02]  /*0e30*/  IMAD R7, R12, R25, R7 ;  /* 0x000000190c077224 */ /* 0x008fe400078e0207 */
[----:B------:R-:W-:Y:S02]  /*0e40*/  IMAD.MOV.U32 R5, RZ, RZ, 0x1 ;  /* 0x00000001ff057424 */ /* 0x000fe400078e00ff */
[----:B------:R-:W-:-:S03]  /*0e50*/  IMAD R4, R3, R24, R4 ;  /* 0x0000001803047224 */ /* 0x000fc600078e0204 */
[----:B------:R-:W-:Y:S02]  /*0e60*/  PRMT R3, R5, 0x7610, R3 ;  /* 0x0000761005037816 */ /* 0x000fe40000000003 */
[----:B------:R-:W-:Y:S02]  /*0e70*/  SEL R70, R4, R7, !P1 ;  /* 0x0000000704467207 */ /* 0x000fe40004800000 */
[----:B------:R-:W-:-:S07]  /*0e80*/  SEL R71, R7, R4, !P1 ;  /* 0x0000000407477207 */ /* 0x000fce0004800000 */
.L_x_8:
[----:B------:R-:W-:-:S08]  /*0e90*/  NOP ;  /* 0x0000000000007918 */ /* 0x000fd00000000000 */
[----:B------:R-:W0:Y:S02]  /*0ea0*/  USETMAXREG.TRY_ALLOC.CTAPOOL UP0, 0xe8 ;  /* 0x000000e8000079c8 */ /* 0x000e240008000600 */
[----:B0-----:R-:W-:-:S13]  /*0eb0*/  PLOP3.LUT P0, PT, PT, PT, UP0, 0x80, 0x0 ;  /* 0x000000000000781c */ /* 0x001fda0003f0f008 */
[----:B------:R-:W-:Y:S05]  /*0ec0*/  @!P0 BRA `(.L_x_8) ;  /* 0xfffffffc00f08947 */ /* 0x000fea000383ffff */
[----:B------:R-:W-:Y:S01]  /*0ed0*/  ULDC.64 UR4, c[0x0][0x598] ;  /* 0x0001660000047ab9 */ /* 0x000fe20000000a00 */
[----:B------:R-:W-:Y:S01]  /*0ee0*/  ULDC.64 UR36, c[0x0][0x208] ;  /* 0x0000820000247ab9 */ /* 0x000fe20000000a00 */
[----:B------:R-:W-:-:S04]  /*0ef0*/  ISETP.NE.U32.AND P0, PT, RZ, UR4, PT ;  /* 0x00000004ff007c0c */ /* 0x000fc8000bf05070 */
[----:B------:R-:W-:-:S13]  /*0f00*/  ISETP.NE.AND.EX P0, PT, RZ, UR5, PT, P0 ;  /* 0x00000005ff007c0c */ /* 0x000fda000bf05300 */
[----:B------:R-:W-:Y:S05]  /*0f10*/  @!P0 BRA `(.L_x_11) ;  /* 0x00000000001c8947 */ /* 0x000fea0003800000 */
[----:B------:R-:W0:Y:S02]  /*0f20*/  LDC.64 R4, c[0x0][0x598] ;  /* 0x00016600ff047b82 */ /* 0x000e240000000a00 */
[----:B0-----:R-:W2:Y:S02]  /*0f30*/  LDG.E.64 R4, desc[UR36][R4.64] ;  /* 0x0000002404047981 */ /* 0x001ea4000c1e1b00 */
[----:B--2---:R-:W-:-:S04]  /*0f40*/  ISETP.NE.U32.AND P0, PT, R4, RZ, PT ;  /* 0x000000ff0400720c */ /* 0x004fc80003f05070 */
[----:B------:R-:W-:-:S13]  /*0f50*/  ISETP.NE.AND.EX P0, PT, R5, RZ, PT, P0 ;  /* 0x000000ff0500720c */ /* 0x000fda0003f05300 */
[----:B------:R-:W-:Y:S05]  /*0f60*/  @!P0 BRA `(.L_x_11) ;  /* 0x0000000000088947 */ /* 0x000fea0003800000 */
[----:B------:R0:W5:Y:S01]  /*0f70*/  LD.E R56, desc[UR36][R4.64] ;  /* 0x0000002404387980 */ /* 0x000162000c101900 */
[----:B------:R-:W-:Y:S05]  /*0f80*/  BRA `(.L_x_12) ;  /* 0x0000000000247947 */ /* 0x000fea0003800000 */
.L_x_11:
[----:B------:R-:W-:Y:S02]  /*0f90*/  ULDC.64 UR4, c[0x0][0x588] ;  /* 0x0001620000047ab9 */ /* 0x000fe40000000a00 */
[----:B------:R-:W-:-:S04]  /*0fa0*/  ISETP.NE.U32.AND P0, PT, RZ, UR4, PT ;  /* 0x00000004ff007c0c */ /* 0x000fc8000bf05070 */
[----:B------:R-:W-:-:S13]  /*0fb0*/  ISETP.NE.AND.EX P0, PT, RZ, UR5, PT, P0 ;  /* 0x00000005ff007c0c */ /* 0x000fda000bf05300 */
[----:B------:R-:W-:Y:S05]  /*0fc0*/  @!P0 BRA `(.L_x_13) ;  /* 0x00000000000c8947 */ /* 0x000fea0003800000 */
[----:B------:R-:W0:Y:S02]  /*0fd0*/  LDC.64 R56, c[0x0][0x588] ;  /* 0x00016200ff387b82 */ /* 0x000e240000000a00 */
[----:B0-----:R1:W5:Y:S01]  /*0fe0*/  LDG.E R56, desc[UR36][R56.64] ;  /* 0x0000002438387981 */ /* 0x001362000c1e1900 */
[----:B------:R-:W-:Y:S05]  /*0ff0*/  BRA `(.L_x_12) ;  /* 0x0000000000087947 */ /* 0x000fea0003800000 */
.L_x_13:
[----:B------:R-:W-:Y:S02]  /*1000*/  ULDC UR4, c[0x0][0x580] ;  /* 0x0001600000047ab9 */ /* 0x000fe40000000800 */
[----:B------:R-:W-:-:S07]  /*1010*/  IMAD.U32 R56, RZ, RZ, UR4 ;  /* 0x00000004ff387e24 */ /* 0x000fce000f8e00ff */
.L_x_12:
[----:B------:R-:W-:Y:S02]  /*1020*/  ULDC.64 UR4, c[0x0][0x5a0] ;  /* 0x0001680000047ab9 */ /* 0x000fe40000000a00 */
[----:B------:R-:W-:-:S04]  /*1030*/  ISETP.NE.U32.AND P0, PT, RZ, UR4, PT ;  /* 0x00000004ff007c0c */ /* 0x000fc8000bf05070 */
[----:B------:R-:W-:-:S13]  /*1040*/  ISETP.NE.AND.EX P0, PT, RZ, UR5, PT, P0 ;  /* 0x00000005ff007c0c */ /* 0x000fda000bf05300 */
[----:B------:R-:W-:Y:S05]  /*1050*/  @!P0 BRA `(.L_x_14) ;  /* 0x00000000001c8947 */ /* 0x000fea0003800000 */
[----:B0-----:R-:W0:Y:S02]  /*1060*/  LDC.64 R4, c[0x0][0x5a0] ;  /* 0x00016800ff047b82 */ /* 0x001e240000000a00 */
[----:B0-----:R-:W2:Y:S02]  /*1070*/  LDG.E.64 R4, desc[UR36][R4.64] ;  /* 0x0000002404047981 */ /* 0x001ea4000c1e1b00 */
[----:B--2---:R-:W-:-:S04]  /*1080*/  ISETP.NE.U32.AND P0, PT, R4, RZ, PT ;  /* 0x000000ff0400720c */ /* 0x004fc80003f05070 */
[----:B------:R-:W-:-:S13]  /*1090*/  ISETP.NE.AND.EX P0, PT, R5, RZ, PT, P0 ;  /* 0x000000ff0500720c */ /* 0x000fda0003f05300 */
[----:B------:R-:W-:Y:S05]  /*10a0*/  @!P0 BRA `(.L_x_14) ;  /* 0x0000000000088947 */ /* 0x000fea0003800000 */
[----:B-1----:R0:W5:Y:S01]  /*10b0*/  LD.E R57, desc[UR36][R4.64] ;  /* 0x0000002404397980 */ /* 0x002162000c101900 */
[----:B------:R-:W-:Y:S05]  /*10c0*/  BRA `(.L_x_15) ;  /* 0x0000000000247947 */ /* 0x000fea0003800000 */
.L_x_14:
[----:B------:R-:W-:Y:S02]  /*10d0*/  ULDC.64 UR4, c[0x0][0x590] ;  /* 0x0001640000047ab9 */ /* 0x000fe40000000a00 */
[----:B------:R-:W-:-:S04]  /*10e0*/  ISETP.NE.U32.AND P0, PT, RZ, UR4, PT ;  /* 0x00000004ff007c0c */ /* 0x000fc8000bf05070 */
[----:B------:R-:W-:-:S13]  /*10f0*/  ISETP.NE.AND.EX P0, PT, RZ, UR5, PT, P0 ;  /* 0x00000005ff007c0c */ /* 0x000fda000bf05300 */
[----:B------:R-:W-:Y:S05]  /*1100*/  @!P0 BRA `(.L_x_16) ;  /* 0x00000000000c8947 */ /* 0x000fea0003800000 */
[----:B0-----:R-:W1:Y:S02]  /*1110*/  LDC.64 R4, c[0x0][0x590] ;  /* 0x00016400ff047b82 */ /* 0x001e640000000a00 */
[----:B-1----:R1:W5:Y:S01]  /*1120*/  LDG.E R57, desc[UR36][R4.64] ;  /* 0x0000002404397981 */ /* 0x002362000c1e1900 */
[----:B------:R-:W-:Y:S05]  /*1130*/  BRA `(.L_x_15) ;  /* 0x0000000000087947 */ /* 0x000fea0003800000 */
.L_x_16:
[----:B------:R-:W-:Y:S02]  /*1140*/  ULDC UR4, c[0x0][0x584] ;  /* 0x0001610000047ab9 */ /* 0x000fe40000000800 */
[----:B-1----:R-:W-:-:S07]  /*1150*/  IMAD.U32 R57, RZ, RZ, UR4 ;  /* 0x00000004ff397e24 */ /* 0x002fce000f8e00ff */
.L_x_15:
[----:B------:R-:W-:-:S13]  /*1160*/  LOP3.LUT P0, RZ, R3, 0xff, RZ, 0xc0, !PT ;  /* 0x000000ff03ff7812 */ /* 0x000fda000780c0ff */
[----:B------:R-:W-:Y:S05]  /*1170*/  @!P0 EXIT ;  /* 0x000000000000894d */ /* 0x000fea0003800000 */
[----:B------:R-:W2:Y:S01]  /*1180*/  LDC R60, c[0x0][0x658] ;  /* 0x00019600ff3c7b82 */ /* 0x000ea20000000800 */
[----:B------:R-:W-:Y:S01]  /*1190*/  ULDC.64 UR6, c[0x0][0x288] ;  /* 0x0000a20000067ab9 */ /* 0x000fe20000000a00 */
[----:B------:R-:W-:Y:S01]  /*11a0*/  LOP3.LUT R6, R6, 0x1, RZ, 0xc0, !PT ;  /* 0x0000000106067812 */ /* 0x000fe200078ec0ff */
[----:B------:R-:W-:Y:S01]  /*11b0*/  UIADD3 UR4, UR7, 0x7f, URZ ;  /* 0x0000007f07047890 */ /* 0x000fe2000fffe03f */
[----:B------:R-:W-:Y:S01]  /*11c0*/  SHF.R.U32.HI R3, RZ, 0x2, R62 ;  /* 0x00000002ff037819 */ /* 0x000fe2000001163e */
[----:B01----:R-:W-:Y:S01]  /*11d0*/  IMAD.MOV.U32 R5, RZ, RZ, -0x1 ;  /* 0xffffffffff057424 */ /* 0x003fe200078e00ff */
[----:B------:R-:W-:Y:S01]  /*11e0*/  SHF.R.U32.HI R0, RZ, 0x1, R0 ;  /* 0x00000001ff007819 */ /* 0x000fe20000011600 */
[----:B------:R-:W-:Y:S01]  /*11f0*/  USHF.R.S32.HI UR5, URZ, 0x1f, UR4 ;  /* 0x0000001f3f057899 */ /* 0x000fe20008011404 */
[----:B------:R-:W0:Y:S01]  /*1200*/  LDC.64 R58, c[0x0][0x5c8] ;  /* 0x00017200ff3a7b82 */ /* 0x000e220000000a00 */
[----:B------:R-:W-:Y:S01]  /*1210*/  IMAD.SHL.U32 R22, R6, 0x40, RZ ;  /* 0x0000004006167824 */ /* 0x000fe200078e00ff */
[----:B------:R-:W-:Y:S01]  /*1220*/  LOP3.LUT R3, R3, 0x7, RZ, 0xc0, !PT ;  /* 0x0000000703037812 */ /* 0x000fe200078ec0ff */
[----:B------:R-:W-:Y:S01]  /*1230*/  ULEA.HI UR5, UR5, UR4, URZ, 0x7 ;  /* 0x0000000405057291 */ /* 0x000fe2000f8f383f */
[----:B------:R-:W-:Y:S01]  /*1240*/  LOP3.LUT R0, R0, 0x30, RZ, 0xc0, !PT ;  /* 0x0000003000007812 */ /* 0x000fe200078ec0ff */
[----:B------:R-:W-:Y:S01]  /*1250*/  IMAD.MOV.U32 R7, RZ, RZ, 0x1 ;  /* 0x00000001ff077424 */ /* 0x000fe200078e00ff */
[--C-:B------:R-:W-:Y:S01]  /*1260*/  LOP3.LUT R22, R22, 0x40, R3.reuse, 0xe2, !PT ;  /* 0x0000004016167812 */ /* 0x100fe200078ee203 */
[----:B------:R-:W-:Y:S01]  /*1270*/  USHF.R.S32.HI UR43, URZ, 0x7, UR5 ;  /* 0x000000073f2b7899 */ /* 0x000fe20008011405 */
[----:B------:R-:W1:Y:S01]  /*1280*/  LDC R64, c[0x0][0x600] ;  /* 0x00018000ff407b82 */ /* 0x000e620000000800 */
[----:B------:R-:W-:Y:S01]  /*1290*/  IADD3 R3, RZ, -R0, -R3 ;  /* 0x80000000ff037210 */ /* 0x000fe20007ffe803 */
[----:B------:R-:W-:Y:S01]  /*12a0*/  IMAD.U32 R4, RZ, RZ, UR6 ;  /* 0x00000006ff047e24 */ /* 0x000fe2000f8e00ff */
[C---:B------:R-:W-:Y:S01]  /*12b0*/  LOP3.LUT R61, R62.reuse, 0x3, RZ, 0xc0, !PT ;  /* 0x000000033e3d7812 */ /* 0x040fe200078ec0ff */
[----:B------:R-:W-:Y:S01]  /*12c0*/  UISETP.LT.AND UP0, UPT, UR43, 0x1, UPT ;  /* 0x000000012b00788c */ /* 0x000fe2000bf01270 */
[----:B------:R-:W-:Y:S01]  /*12d0*/  LOP3.LUT R63, R62, 0x80, RZ, 0xc0, !PT ;  /* 0x000000803e3f7812 */ /* 0x000fe200078ec0ff */
[----:B------:R-:W-:Y:S01]  /*12e0*/  IMAD R3, R6, -0x40, R3 ;  /* 0xffffffc006037824 */ /* 0x000fe200078e0203 */
[----:B------:R-:W-:Y:S01]  /*12f0*/  ULDC UR4, c[0x0][0x284] ;  /* 0x0000a10000047ab9 */ /* 0x000fe20000000800 */
[----:B--2---:R-:W-:Y:S01]  /*1300*/  SHF.L.U32 R5, R5, R60, RZ ;  /* 0x0000003c05057219 */ /* 0x004fe200000006ff */
[----:B------:R-:W-:Y:S01]  /*1310*/  USEL UR44, UR43, 0x1, UP0 ;  /* 0x000000012b2c7887 */ /* 0x000fe20008000000 */
[----:B------:R-:W-:Y:S01]  /*1320*/  IMAD R61, R61, -0x2, R4 ;  /* 0xfffffffe3d3d7824 */ /* 0x000fe200078e0204 */
[----:B------:R-:W-:Y:S01]  /*1330*/  LOP3.LUT R22, R22, R0, RZ, 0xfc, !PT ;  /* 0x0000000016167212 */ /* 0x000fe200078efcff */
[----:B------:R-:W-:Y:S01]  /*1340*/  IMAD.SHL.U32 R62, R62, 0x2, RZ ;  /* 0x000000023e3e7824 */ /* 0x000fe200078e00ff */
[----:B------:R-:W-:Y:S01]  /*1350*/  SHF.L.U32 R60, R7, R60, RZ ;  /* 0x0000003c073c7219 */ /* 0x000fe200000006ff */
[----:B------:R-:W-:Y:S01]  /*1360*/  VIADD R66, R3, UR4 ;  /* 0x0000000403427c36 */ /* 0x000fe20008000000 */
[----:B------:R-:W-:Y:S01]  /*1370*/  LOP3.LUT R69, R18, 0x1, RZ, 0xfc, !PT ;  /* 0x0000000112457812 */ /* 0x000fe200078efcff */
[----:B------:R-:W-:Y:S01]  /*1380*/  IMAD.MOV.U32 R23, RZ, RZ, RZ ;  /* 0x000000ffff177224 */ /* 0x000fe200078e00ff */
[C---:B0-----:R-:W-:Y:S01]  /*1390*/  SHF.L.U64.HI R59, R58.reuse, 0x3, R59 ;  /* 0x000000033a3b7819 */ /* 0x041fe2000001023b */
[----:B------:R-:W-:Y:S01]  /*13a0*/  IMAD.SHL.U32 R58, R58, 0x8, RZ ;  /* 0x000000083a3a7824 */ /* 0x000fe200078e00ff */
[----:B------:R-:W-:Y:S01]  /*13b0*/  SHF.R.U32.HI R63, RZ, 0x7, R63 ;  /* 0x00000007ff3f7819 */ /* 0x000fe2000001163f */
[----:B------:R-:W-:Y:S01]  /*13c0*/  UIADD3 UR44, UR43, -UR44, URZ ;  /* 0x8000002c2b2c7290 */ /* 0x000fe2000fffe03f */
[----:B------:R-:W-:Y:S01]  /*13d0*/  LOP3.LUT R65, RZ, R5, RZ, 0x33, !PT ;  /* 0x00000005ff417212 */ /* 0x000fe200078e33ff */
[----:B------:R-:W-:Y:S01]  /*13e0*/  UMOV UR40, URZ ;  /* 0x0000003f00287c82 */ /* 0x000fe20008000000 */
[----:B------:R-:W-:Y:S01]  /*13f0*/  UMOV UR42, URZ ;  /* 0x0000003f002a7c82 */ /* 0x000fe20008000000 */
[----:B-1----:R-:W-:-:S08]  /*1400*/  VIADD R64, R64, 0xffffffff ;  /* 0xffffffff40407836 */ /* 0x002fd00000000000 */
.L_x_98:
[----:B0-----:R-:W0:Y:S01]  /*1410*/  SHFL.IDX PT, R0, R63, RZ, 0x1f ;  /* 0x00001fff3f007589 */ /* 0x001e2200000e0000 */
[----:B-1----:R-:W1:Y:S01]  /*1420*/  S2UR UR7, SR_CgaCtaId ;  /* 0x00000000000779c3 */ /* 0x002e620000008800 */
[----:B------:R-:W-:Y:S01]  /*1430*/  UMOV UR6, 0x400 ;  /* 0x0000040000067882 */ /* 0x000fe20000000000 */
[----:B0-----:R-:W-:Y:S01]  /*1440*/  R2UR UR4, R0 ;  /* 0x00000000000472ca */ /* 0x001fe200000e0000 */
[----:B-1----:R-:W-:-:S12]  /*1450*/  ULEA UR6, UR7, UR6, 0x18 ;  /* 0x0000000607067291 */ /* 0x002fd8000f8ec03f */
[----:B------:R-:W-:-:S04]  /*1460*/  ULEA.HI UR5, UR4, UR4, URZ, 0x1 ;  /* 0x0000000404057291 */ /* 0x000fc8000f8f083f */
[----:B------:R-:W-:-:S04]  /*1470*/  ULOP3.LUT UR5, UR5, 0x7fffe, URZ, 0xc0, !UPT ;  /* 0x0007fffe05057892 */ /* 0x000fc8000f8ec03f */
[----:B------:R-:W-:-:S03]  /*1480*/  UIADD3 UR5, UR4, -UR5, URZ ;  /* 0x8000000504057290 */ /* 0x000fc6000fffe03f */
[----:B------:R-:W-:Y:S01]  /*1490*/  ULDC UR4, c[0x0][0x28c] ;  /* 0x0000a30000047ab9 */ /* 0x000fe20000000800 */
[----:B------:R-:W-:Y:S01]  /*14a0*/  ULEA UR5, UR5, UR6, 0xd ;  /* 0x0000000605057291 */ /* 0x000fe2000f8e683f */
[----:B------:R-:W-:-:S03]  /*14b0*/  ISETP.LT.AND P0, PT, RZ, UR4, PT ;  /* 0x00000004ff007c0c */ /* 0x000fc6000bf01270 */
[----:B------:R-:W-:-:S04]  /*14c0*/  UIADD3 UR5, UR5, 0x100, URZ ;  /* 0x0000010005057890 */ /* 0x000fc8000fffe03f */
[----:B------:R-:W-:-:S04]  /*14d0*/  USHF.R.U32.HI UR5, URZ, 0x4, UR5 ;  /* 0x000000043f057899 */ /* 0x000fc80008011605 */
[----:B------:R-:W-:-:S04]  /*14e0*/  ULOP3.LUT UR5, UR5, 0x3fff, URZ, 0xc0, !UPT ;  /* 0x00003fff05057892 */ /* 0x000fc8000f8ec03f */
[----:B------:R-:W-:Y:S01]  /*14f0*/  ULOP3.LUT UR45, UR5, 0x10000, URZ, 0xfc, !UPT ;  /* 0x00010000052d7892 */ /* 0x000fe2000f8efc3f */
[----:B--2345:R-:W-:Y:S11]  /*1500*/  @P0 BRA `(.L_x_17) ;  /* 0x0000000000400947 */ /* 0x03cff60003800000 */
[----:B------:R-:W-:Y:S01]  /*1510*/  MOV R0, 0x0 ;  /* 0x0000000000007802 */ /* 0x000fe20000000f00 */
[----:B------:R-:W-:Y:S01]  /*1520*/  ULDC.64 UR4, c[0x4][0x68] ;  /* 0x01001a0000047ab9 */ /* 0x000fe20000000a00 */
[----:B------:R-:W-:Y:S01]  /*1530*/  ULDC.64 UR6, c[0x4][0x8] ;  /* 0x0100020000067ab9 */ /* 0x000fe20000000a00 */
[----:B------:R-:W-:Y:S01]  /*1540*/  IMAD.U32 R4, RZ, RZ, UR4 ;  /* 0x00000004ff047e24 */ /* 0x000fe2000f8e00ff */
[----:B------:R0:W1:Y:S01]  /*1550*/  LDC.64 R14, c[0x4][R0] ;  /* 0x01000000000e7b82 */ /* 0x0000620000000a00 */
[----:B------:R-:W-:Y:S01]  /*1560*/  IMAD.U32 R5, RZ, RZ, UR5 ;  /* 0x00000005ff057e24 */ /* 0x000fe2000f8e00ff */
[----:B------:R-:W-:Y:S01]  /*1570*/  ULDC.64 UR4, c[0x4][0x70] ;  /* 0x01001c0000047ab9 */ /* 0x000fe20000000a00 */
[----:B------:R-:W-:Y:S02]  /*1580*/  IMAD.U32 R10, RZ, RZ, UR6 ;  /* 0x00000006ff0a7e24 */ /* 0x000fe4000f8e00ff */
[----:B------:R-:W-:Y:S02]  /*1590*/  IMAD.U32 R6, RZ, RZ, UR4 ;  /* 0x00000004ff067e24 */ /* 0x000fe4000f8e00ff */
[----:B------:R-:W-:-:S02]  /*15a0*/  IMAD.U32 R7, RZ, RZ, UR5 ;  /* 0x00000005ff077e24 */ /* 0x000fc4000f8e00ff */
[----:B------:R-:W-:Y:S02]  /*15b0*/  IMAD.U32 R11, RZ, RZ, UR7 ;  /* 0x00000007ff0b7e24 */ /* 0x000fe4000f8e00ff */
[----:B------:R-:W-:Y:S02]  /*15c0*/  IMAD.MOV.U32 R8, RZ, RZ, 0x1e1 ;  /* 0x000001e1ff087424 */ /* 0x000fe400078e00ff */
[----:B------:R-:W-:Y:S02]  /*15d0*/  IMAD.MOV.U32 R12, RZ, RZ, 0x1 ;  /* 0x00000001ff0c7424 */ /* 0x000fe400078e00ff */
[----:B0-----:R-:W-:-:S07]  /*15e0*/  IMAD.MOV.U32 R13, RZ, RZ, RZ ;  /* 0x000000ffff0d7224 */ /* 0x001fce00078e00ff */
[----:B------:R-:W-:-:S07]  /*15f0*/  LEPC R20, `(.L_x_17) ;  /* 0x000000001014794e */ /* 0x000fce0000000000 */
[----:B-1---5:R-:W-:Y:S05]  /*1600*/  CALL.ABS.NOINC R14 ;  /* 0x000000000e007343 */ /* 0x022fea0003c00000 */
.L_x_17:
[----:B------:R-:W-:-:S13]  /*1610*/  ISETP.NE.AND P0, PT, R69, 0x3, PT ;  /* 0x000000034500780c */ /* 0x000fda0003f05270 */
[----:B------:R-:W-:Y:S05]  /*1620*/  @!P0 BRA `(.L_x_18) ;  /* 0x0000000000048947 */ /* 0x000fea0003800000 */
[----:B------:R-:W-:Y:S01]  /*1630*/  BPT.TRAP 0x1 ;  /* 0x000000040000795c */ /* 0x000fe20000300000 */
.L_x_18:
[----:B------:R-:W0:Y:S01]  /*1640*/  S2UR UR5, SR_CgaCtaId ;  /* 0x00000000000579c3 */ /* 0x000e220000008800 */
[----:B------:R-:W-:Y:S01]  /*1650*/  UMOV UR4, 0x400 ;  /* 0x0000040000047882 */ /* 0x000fe20000000000 */
[----:B------:R-:W-:Y:S02]  /*1660*/  IMAD.U32 R0, RZ, RZ, UR40 ;  /* 0x00000028ff007e24 */ /* 0x000fe4000f8e00ff */
[----:B------:R-:W-:-:S03]  /*1670*/  IMAD.U32 R3, RZ, RZ, UR42 ;  /* 0x0000002aff037e24 */ /* 0x000fc6000f8e00ff */
[----:B------:R-:W-:Y:S01]  /*1680*/  SHF.L.U32 R0, R0, 0x1f, RZ ;  /* 0x0000001f00007819 */ /* 0x000fe200000006ff */
[----:B0-----:R-:W-:-:S06]  /*1690*/  ULEA UR4, UR5, UR4, 0x18 ;  /* 0x0000000405047291 */ /* 0x001fcc000f8ec03f */
[----:B------:R-:W-:-:S04]  /*16a0*/  IMAD.U32 R6, RZ, RZ, UR4 ;  /* 0x00000004ff067e24 */ /* 0x000fc8000f8e00ff */
[----:B------:R-:W-:-:S04]  /*16b0*/  IMAD R3, R3, 0x8, R6 ;  /* 0x0000000803037824 */ /* 0x000fc800078e0206 */
[----:B------:R0:W1:Y:S01]  /*16c0*/  SYNCS.PHASECHK.TRANS64.TRYWAIT P1, [R3+URZ], R0 ;  /* 0x00000000030075a7 */ /* 0x000062000802017f */
[----:B------:R-:W-:Y:S05]  /*16d0*/  @!P0 BRA `(.L_x_19) ;  /* 0x0000000000048947 */ /* 0x000fea0003800000 */
[----:B------:R-:W-:Y:S01]  /*16e0*/  BPT.TRAP 0x1 ;  /* 0x000000040000795c */ /* 0x000fe20000300000 */
.L_x_19:
[----:B------:R-:W-:-:S05]  /*16f0*/  IMAD.U32 R4, RZ, RZ, UR44 ;  /* 0x0000002cff047e24 */ /* 0x000fca000f8e00ff */
[----:B------:R-:W-:Y:S01]  /*1700*/  ISETP.GE.AND P2, PT, R4, 0x1, PT ;  /* 0x000000010400780c */ /* 0x000fe20003f46270 */
[----:B-1----:R-:W-:-:S12]  /*1710*/  @P1 BRA `(.L_x_20) ;  /* 0x0000000000081947 */ /* 0x002fd80003800000 */
[----:B------:R-:W1:Y:S02]  /*1720*/  SYNCS.PHASECHK.TRANS64.TRYWAIT P1, [R3+URZ], R0 ;  /* 0x00000000030075a7 */ /* 0x000e64000802017f */
[----:B-1----:R-:W-:Y:S05]  /*1730*/  @!P1 BRA `(.L_x_21) ;  /* 0x0000004800e49947 */ /* 0x002fea0003800000 */
.L_x_20:
[----:B------:R-:W-:Y:S05]  /*1740*/  WARPSYNC.ALL ;  /* 0x0000000000007948 */ /* 0x000fea0003800000 */
[----:B------:R-:W-:Y:S01]  /*1750*/  R2UR UR4, R6 ;  /* 0x00000000060472ca */ /* 0x000fe200000e0000 */
[----:B------:R-:W-:Y:S01]  /*1760*/  ULEA UR5, UR42, UR45, 0xb ;  /* 0x0000002d2a057291 */ /* 0x000fe2000f8e583f */
[----:B------:R-:W-:Y:S01]  /*1770*/  WARPGROUP.ARRIVE ;  /* 0x00000000000079c5 */ /* 0x000fe20000000000 */
[----:B------:R-:W-:Y:S01]  /*1780*/  UMOV UR9, 0x40000040 ;  /* 0x4000004000097882 */ /* 0x000fe20000000000 */
[----:B------:R-:W-:-:S04]  /*1790*/  UMOV UR11, 0x40000040 ;  /* 0x40000040000b7882 */ /* 0x000fc80000000000 */
[----:B------:R-:W-:-:S05]  /*17a0*/  UMOV UR8, UR5 ;  /* 0x0000000500087c82 */ /* 0x000fca0008000000 */
[----:B------:R-:W-:-:S04]  /*17b0*/  UIADD3 UR4, UR4, 0x20100, URZ ;  /* 0x0002010004047890 */ /* 0x000fc8000fffe03f */
[----:B------:R-:W-:-:S04]  /*17c0*/  USHF.R.U32.HI UR4, URZ, 0x4, UR4 ;  /* 0x000000043f047899 */ /* 0x000fc80008011604 */
[----:B------:R-:W-:-:S04]  /*17d0*/  ULOP3.LUT UR4, UR4, 0x3fff, URZ, 0xc0, !UPT ;  /* 0x00003fff04047892 */ /* 0x000fc8000f8ec03f */
[----:B------:R-:W-:-:S04]  /*17e0*/  ULOP3.LUT UR4, UR4, 0x10000, URZ, 0xfc, !UPT ;  /* 0x0001000004047892 */ /* 0x000fc8000f8efc3f */
[----:B------:R-:W-:-:S07]  /*17f0*/  ULEA UR6, UR42, UR4, 0xa ;  /* 0x000000042a067291 */ /* 0x000fce000f8e503f */
[----:B------:R-:W-:Y:S02]  /*1800*/  UMOV UR10, UR6 ;  /* 0x00000006000a7c82 */ /* 0x000fe40008000000 */
[----:B------:R-:W-:Y:S01]  /*1810*/  HGMMA.64x64x16.F32.BF16 R24, gdesc[UR8], RZ, !UPT, gsb0 ;  /* 0x00e00000081879f0 */ /* 0x000fe2000c0018ff */
[----:B------:R-:W-:Y:S02]  /*1820*/  UIADD3 UR8, UR5, 0x2, URZ ;  /* 0x0000000205087890 */ /* 0x000fe4000fffe03f */
[----:B------:R-:W-:Y:S01]  /*1830*/  UIADD3 UR10, UR6, 0x2, URZ ;  /* 0x00000002060a7890 */ /* 0x000fe2000fffe03f */
[----:B------:R-:W-:Y:S01]  /*1840*/  UMOV UR9, 0x40000040 ;  /* 0x4000004000097882 */ /* 0x000fe20000000000 */
[----:B------:R-:W-:Y:S01]  /*1850*/  UMOV UR11, 0x40000040 ;  /* 0x40000040000b7882 */ /* 0x000fe20000000000 */
[----:B------:R-:W-:Y:S02]  /*1860*/  WARPGROUP.DEPBAR.LE gsb0, 0x0 ;  /* 0x00008000000079c5 */ /* 0x000fe40000010000 */
[----:B------:R-:W-:-:S06]  /*1870*/  WARPGROUP.ARRIVE ;  /* 0x00000000000079c5 */ /* 0x000fcc0000000000 */
[----:B------:R-:W-:Y:S01]  /*1880*/  HGMMA.64x64x16.F32.BF16 R24, gdesc[UR8], R24, gsb0 ;  /* 0x00e00000081879f0 */ /* 0x000fe20008001818 */
        /* <DEDUP_REMOVED lines=41> */
[----:B------:R-:W-:Y:S03]  /*1b20*/  HGMMA.64x64x16.F32.BF16 R24, gdesc[UR8], R24, gsb0 ;  /* 0x00e00000081879f0 */ /* 0x000fe60008001818 */
[----:B------:R-:W-:Y:S02]  /*1b30*/  WARPGROUP.DEPBAR.LE gsb0, 0x0 ;  /* 0x00008000000079c5 */ /* 0x000fe40000010000 */
[----:B------:R-:W-:Y:S05]  /*1b40*/  @!P2 BRA `(.L_x_22) ;  /* 0x000000040098a947 */ /* 0x000fea0003800000 */
[----:B------:R-:W-:Y:S01]  /*1b50*/  UIADD3 UR5, UR42, 0x1, URZ ;  /* 0x000000012a057890 */ /* 0x000fe2000fffe03f */
[----:B01----:R-:W-:Y:S02]  /*1b60*/  IMAD.U32 R0, RZ, RZ, UR44 ;  /* 0x0000002cff007e24 */ /* 0x003fe4000f8e00ff */
[----:B------:R-:W-:Y:S01]  /*1b70*/  IMAD.U32 R3, RZ, RZ, UR42 ;  /* 0x0000002aff037e24 */ /* 0x000fe2000f8e00ff */
[----:B------:R-:W-:-:S04]  /*1b80*/  UISETP.NE.AND UP0, UPT, UR5, 0x4, UPT ;  /* 0x000000040500788c */ /* 0x000fc8000bf05270 */
[----:B------:R-:W-:Y:S02]  /*1b90*/  USEL UR6, URZ, 0x1, UP0 ;  /* 0x000000013f067887 */ /* 0x000fe40008000000 */
[----:B------:R-:W-:Y:S02]  /*1ba0*/  USEL UR5, UR5, URZ, UP0 ;  /* 0x0000003f05057287 */ /* 0x000fe40008000000 */
[----:B------:R-:W-:-:S06]  /*1bb0*/  ULOP3.LUT UR6, UR40, UR6, URZ, 0x3c, !UPT ;  /* 0x0000000628067292 */ /* 0x000fcc000f8e3c3f */
[----:B------:R-:W-:-:S07]  /*1bc0*/  IMAD.U32 R7, RZ, RZ, UR6 ;  /* 0x00000006ff077e24 */ /* 0x000fce000f8e00ff */
.L_x_29:
[----:B------:R-:W-:Y:S05]  /*1bd0*/  @!P0 BRA `(.L_x_23) ;  /* 0x0000000000048947 */ /* 0x000fea0003800000 */
[----:B------:R-:W-:Y:S01]  /*1be0*/  BPT.TRAP 0x1 ;  /* 0x000000040000795c */ /* 0x000fe20000300000 */
.L_x_23:
[----:B------:R-:W0:Y:S01]  /*1bf0*/  S2UR UR7, SR_CgaCtaId ;  /* 0x00000000000779c3 */ /* 0x000e220000008800 */
[----:B------:R-:W-:Y:S01]  /*1c00*/  UMOV UR6, 0x400 ;  /* 0x0000040000067882 */ /* 0x000fe20000000000 */
[----:B------:R-:W-:Y:S01]  /*1c10*/  IMAD.U32 R5, RZ, RZ, UR5 ;  /* 0x00000005ff057e24 */ /* 0x000fe2000f8e00ff */
[----:B------:R-:W-:Y:S01]  /*1c20*/  SHF.L.U32 R4, R7, 0x1f, RZ ;  /* 0x0000001f07047819 */ /* 0x000fe200000006ff */
[----:B0-----:R-:W-:-:S06]  /*1c30*/  ULEA UR6, UR7, UR6, 0x18 ;  /* 0x0000000607067291 */ /* 0x001fcc000f8ec03f */
[----:B------:R-:W-:-:S04]  /*1c40*/  IMAD.U32 R6, RZ, RZ, UR6 ;  /* 0x00000006ff067e24 */ /* 0x000fc8000f8e00ff */
[----:B------:R-:W-:-:S04]  /*1c50*/  IMAD R5, R5, 0x8, R6 ;  /* 0x0000000805057824 */ /* 0x000fc800078e0206 */
[----:B------:R0:W1:Y:S01]  /*1c60*/  SYNCS.PHASECHK.TRANS64.TRYWAIT P1, [R5+URZ], R4 ;  /* 0x00000004050075a7 */ /* 0x000062000802017f */
[----:B------:R-:W-:Y:S05]  /*1c70*/  @!P0 BRA `(.L_x_24) ;  /* 0x0000000000048947 */ /* 0x000fea0003800000 */
[----:B------:R-:W-:Y:S01]  /*1c80*/  BPT.TRAP 0x1 ;  /* 0x000000040000795c */ /* 0x000fe20000300000 */
.L_x_24:
[----:B-1----:R-:W-:Y:S05]  /*1c90*/  @P1 BRA `(.L_x_25) ;  /* 0x0000000000081947 */ /* 0x002fea0003800000 */
[----:B------:R-:W1:Y:S02]  /*1ca0*/  SYNCS.PHASECHK.TRANS64.TRYWAIT P1, [R5+URZ], R4 ;  /* 0x00000004050075a7 */ /* 0x000e64000802017f */
[----:B-1----:R-:W-:Y:S05]  /*1cb0*/  @!P1 BRA `(.L_x_26) ;  /* 0x0000004400989947 */ /* 0x002fea0003800000 */
.L_x_25:
[----:B------:R-:W-:Y:S01]  /*1cc0*/  ULEA UR6, UR5, UR45, 0xb ;  /* 0x0000002d05067291 */ /* 0x000fe2000f8e583f */
[----:B------:R-:W-:Y:S01]  /*1cd0*/  WARPGROUP.ARRIVE ;  /* 0x00000000000079c5 */ /* 0x000fe20000000000 */
[----:B------:R-:W-:Y:S01]  /*1ce0*/  ULEA UR7, UR5, UR4, 0xa ;  /* 0x0000000405077291 */ /* 0x000fe2000f8e503f */
[----:B------:R-:W-:Y:S01]  /*1cf0*/  UMOV UR9, 0x40000040 ;  /* 0x4000004000097882 */ /* 0x000fe20000000000 */
[----:B------:R-:W-:-:S03]  /*1d00*/  UMOV UR11, 0x40000040 ;  /* 0x40000040000b7882 */ /* 0x000fc60000000000 */
[----:B------:R-:W-:Y:S02]  /*1d10*/  UMOV UR8, UR6 ;  /* 0x0000000600087c82 */ /* 0x000fe40008000000 */
[----:B------:R-:W-:Y:S02]  /*1d20*/  UMOV UR10, UR7 ;  /* 0x00000007000a7c82 */ /* 0x000fe40008000000 */
[----:B------:R-:W-:Y:S01]  /*1d30*/  HGMMA.64x64x16.F32.BF16 R24, gdesc[UR8], R24, gsb0 ;  /* 0x00e00000081879f0 */ /* 0x000fe20008001818 */
[----:B------:R-:W-:Y:S02]  /*1d40*/  UIADD3 UR8, UR6, 0x2, URZ ;  /* 0x0000000206087890 */ /* 0x000fe4000fffe03f */
[----:B------:R-:W-:Y:S01]  /*1d50*/  UIADD3 UR10, UR7, 0x2, URZ ;  /* 0x00000002070a7890 */ /* 0x000fe2000fffe03f */
[----:B------:R-:W-:Y:S01]  /*1d60*/  UMOV UR9, 0x40000040 ;  /* 0x4000004000097882 */ /* 0x000fe20000000000 */
[----:B------:R-:W-:Y:S01]  /*1d70*/  UMOV UR11, 0x40000040 ;  /* 0x40000040000b7882 */ /* 0x000fe20000000000 */
[----:B------:R-:W-:-:S02]  /*1d80*/  WARPGROUP.DEPBAR.LE gsb0, 0x0 ;  /* 0x00008000000079c5 */ /* 0x000fc40000010000 */
        /* <DEDUP_REMOVED lines=46> */
[----:B------:R-:W-:Y:S01]  /*2070*/  BPT.TRAP 0x1 ;  /* 0x000000040000795c */ /* 0x000fe20000300000 */
.L_x_27:
[----:B------:R-:W-:-:S13]  /*2080*/  ISETP.NE.AND P1, PT, R68, RZ, PT ;  /* 0x000000ff4400720c */ /* 0x000fda0003f25270 */
[----:B01----:R-:W-:-:S04]  /*2090*/  @P1 IMAD R4, R3, 0x8, R6 ;  /* 0x0000000803041824 */ /* 0x003fc800078e0206 */
[----:B------:R-:W-:-:S05]  /*20a0*/  @P1 VIADD R4, R4, 0x20 ;  /* 0x0000002004041836 */ /* 0x000fca0000000000 */
[----:B------:R-:W-:-:S04]  /*20b0*/  @P1 PRMT R4, R19, 0x654, R4 ;  /* 0x0000065413041816 */ /* 0x000fc80000000004 */
[----:B------:R0:W-:Y:S01]  /*20c0*/  @P1 SYNCS.ARRIVE.TRANS64.RED.A1T0 RZ, [R4+URZ], RZ ;  /* 0x000000ff04ff19a7 */ /* 0x0001e2000810043f */
[----:B------:R-:W-:-:S13]  /*20d0*/  ISETP.GT.U32.AND P1, PT, R18, 0x1, PT ;  /* 0x000000011200780c */ /* 0x000fda0003f24070 */
[----:B0-----:R-:W-:Y:S05]  /*20e0*/  @P1 BRA `(.L_x_28) ;  /* 0x0000000000041947 */ /* 0x001fea0003800000 */
[----:B------:R-:W-:Y:S01]  /*20f0*/  BPT.TRAP 0x1 ;  /* 0x000000040000795c */ /* 0x000fe20000300000 */
.L_x_28:
[----:B------:R-:W-:Y:S01]  /*2100*/  UIADD3 UR5, UR5, 0x1, URZ ;  /* 0x0000000105057890 */ /* 0x000fe2000fffe03f */
[C---:B------:R-:W-:Y:S01]  /*2110*/  ISETP.GT.AND P2, PT, R0.reuse, 0x1, PT ;  /* 0x000000010000780c */ /* 0x040fe20003f44270 */
[----:B------:R-:W-:Y:S02]  /*2120*/  VIADD R3, R3, 0x1 ;  /* 0x0000000103037836 */ /* 0x000fe40000000000 */
[----:B------:R-:W-:Y:S01]  /*2130*/  UISETP.NE.AND UP0, UPT, UR5, 0x4, UPT ;  /* 0x000000040500788c */ /* 0x000fe2000bf05270 */
[----:B------:R-:W-:Y:S02]  /*2140*/  VIADD R0, R0, 0xffffffff ;  /* 0xffffffff00007836 */ /* 0x000fe40000000000 */
[C---:B------:R-:W-:Y:S01]  /*2150*/  ISETP.NE.AND P1, PT, R3.reuse, 0x4, PT ;  /* 0x000000040300780c */ /* 0x040fe20003f25270 */
[----:B------:R-:W-:Y:S02]  /*2160*/  USEL UR6, URZ, 0x1, UP0 ;  /* 0x000000013f067887 */ /* 0x000fe40008000000 */
[----:B------:R-:W-:Y:S01]  /*2170*/  USEL UR5, UR5, URZ, UP0 ;  /* 0x0000003f05057287 */ /* 0x000fe20008000000 */
[----:B------:R-:W-:-:S03]  /*2180*/  SEL R3, R3, RZ, P1 ;  /* 0x000000ff03037207 */ /* 0x000fc60000800000 */
[----:B------:R-:W-:Y:S01]  /*2190*/  LOP3.LUT R7, R7, UR6, RZ, 0x3c, !PT ;  /* 0x0000000607077c12 */ /* 0x000fe2000f8e3cff */
[----:B------:R-:W-:Y:S07]  /*21a0*/  @P2 BRA `(.L_x_29) ;  /* 0xfffffff800882947 */ /* 0x000fee000383ffff */
.L_x_22:
[----:B01----:R-:W0:Y:S02]  /*21b0*/  LDC R0, c[0x0][0x28c] ;  /* 0x0000a300ff007b82 */ /* 0x003e240000000800 */
[----:B0-----:R-:W-:-:S13]  /*21c0*/  ISETP.GE.AND P1, PT, R0, 0x1, PT ;  /* 0x000000010000780c */ /* 0x001fda0003f26270 */
[----:B------:R-:W-:Y:S05]  /*21d0*/  @!P1 BRA `(.L_x_30) ;  /* 0x0000000000389947 */ /* 0x000fea0003800000 */
[----:B------:R-:W-:Y:S05]  /*21e0*/  @!P0 BRA `(.L_x_31) ;  /* 0x0000000000048947 */ /* 0x000fea0003800000 */
[----:B------:R-:W-:Y:S01]  /*21f0*/  BPT.TRAP 0x1 ;  /* 0x000000040000795c */ /* 0x000fe20000300000 */
.L_x_31:
[----:B------:R-:W-:-:S13]  /*2200*/  ISETP.NE.AND P0, PT, R68, RZ, PT ;  /* 0x000000ff4400720c */ /* 0x000fda0003f05270 */
[----:B------:R-:W-:-:S05]  /*2210*/  VOTEU.ANY UP0, P0 ;  /* 0x00000000003f7886 */ /* 0x000fca0000000100 */
[----:B------:R-:W-:-:S06]  /*2220*/  @UP0 UIADD3 UR4, UR44, UR42, URZ ;  /* 0x0000002a2c040290 */ /* 0x000fcc000fffe03f */
[----:B------:R-:W-:-:S04]  /*2230*/  IMAD.U32 R0, RZ, RZ, UR4 ;  /* 0x00000004ff007e24 */ /* 0x000fc8000f8e00ff */
[----:B------:R-:W-:-:S05]  /*2240*/  @P0 IMAD.SHL.U32 R0, R0, 0x8, RZ ;  /* 0x0000000800000824 */ /* 0x000fca00078e00ff */
[----:B------:R-:W-:-:S04]  /*2250*/  @P0 LOP3.LUT R0, R0, 0x18, RZ, 0xc0, !PT ;  /* 0x0000001800000812 */ /* 0x000fc800078ec0ff */
[----:B------:R-:W-:-:S04]  /*2260*/  @P0 IADD3 R0, R6, 0x20, R0 ;  /* 0x0000002006000810 */ /* 0x000fc80007ffe000 */
[----:B------:R-:W-:-:S04]  /*2270*/  @P0 PRMT R0, R19, 0x654, R0 ;  /* 0x0000065413000816 */ /* 0x000fc80000000000 */
[----:B------:R0:W-:Y:S01]  /*2280*/  @P0 SYNCS.ARRIVE.TRANS64.RED.A1T0 RZ, [R0+URZ], RZ ;  /* 0x000000ff00ff09a7 */ /* 0x0001e2000810043f */
[----:B------:R-:W-:-:S13]  /*2290*/  ISETP.GT.U32.AND P0, PT, R18, 0x1, PT ;  /* 0x000000011200780c */ /* 0x000fda0003f04070 */
[----:B0-----:R-:W-:Y:S05]  /*22a0*/  @P0 BRA `(.L_x_30) ;  /* 0x0000000000040947 */ /* 0x001fea0003800000 */
[----:B------:R-:W-:Y:S01]  /*22b0*/  BPT.TRAP 0x1 ;  /* 0x000000040000795c */ /* 0x000fe20000300000 */
.L_x_30:
[----:B------:R-:W-:Y:S01]  /*22c0*/  IMAD.SHL.U32 R3, R70, 0x40, RZ ;  /* 0x0000004046037824 */ /* 0x000fe200078e00ff */
[----:B------:R-:W-:Y:S01]  /*22d0*/  ULDC UR6, c[0x0][0x288] ;  /* 0x0000a20000067ab9 */ /* 0x000fe20000000800 */
[----:B------:R-:W-:Y:S01]  /*22e0*/  SHF.R.S32.HI R15, RZ, 0x1f, R67 ;  /* 0x0000001fff0f7819 */ /* 0x000fe20000011443 */
[----:B------:R-:W-:Y:S01]  /*22f0*/  IMAD.SHL.U32 R7, R71, 0x80, RZ ;  /* 0x0000008047077824 */ /* 0x000fe200078e00ff */
[----:B------:R-:W-:Y:S01]  /*2300*/  ULDC.64 UR4, c[0x0][0x5d0] ;  /* 0x0001740000047ab9 */ /* 0x000fe20000000a00 */
[----:B------:R-:W-:Y:S01]  /*2310*/  LOP3.LUT R10, R3, 0x6, R62, 0xf8, !PT ;  /* 0x00000006030a7812 */ /* 0x000fe200078ef83e */
[----:B------:R-:W-:Y:S01]  /*2320*/  IMAD.WIDE R70, R71, 0x80, R22 ;  /* 0x0000008047467825 */ /* 0x000fe200078e0216 */
[----:B------:R-:W-:Y:S01]  /*2330*/  ISETP.GE.AND P0, PT, R3, UR6, PT ;  /* 0x0000000603007c0c */ /* 0x000fe2000bf06270 */
[----:B------:R-:W-:Y:S01]  /*2340*/  ULDC UR6, c[0x0][0x284] ;  /* 0x0000a10000067ab9 */ /* 0x000fe20000000800 */
[----:B------:R-:W-:Y:S01]  /*2350*/  SHF.R.S32.HI R11, RZ, 0x1f, R10 ;  /* 0x0000001fff0b7819 */ /* 0x000fe2000001140a */
[----:B------:R-:W-:Y:S01]  /*2360*/  IMAD R0, R15, UR4, RZ ;  /* 0x000000040f007c24 */ /* 0x000fe2000f8e02ff */
[----:B------:R-:W-:-:S03]  /*2370*/  ISETP.GE.OR P0, PT, R7, UR6, P0 ;  /* 0x0000000607007c0c */ /* 0x000fc60008706670 */
[C---:B------:R-:W-:Y:S02]  /*2380*/  IMAD R9, R67.reuse, UR5, R0 ;  /* 0x0000000543097c24 */ /* 0x040fe4000f8e0200 */
[----:B------:R-:W-:Y:S01]  /*2390*/  IMAD.WIDE.U32 R4, R67, UR4, R10 ;  /* 0x0000000443047c25 */ /* 0x000fe2000f8e000a */
[----:B------:R-:W-:-:S03]  /*23a0*/  ULDC.64 UR4, c[0x0][0x5c8] ;  /* 0x0001720000047ab9 */ /* 0x000fc60000000a00 */
[----:B------:R-:W-:Y:S02]  /*23b0*/  IMAD R13, R71, UR4, RZ ;  /* 0x00000004470d7c24 */ /* 0x000fe4000f8e02ff */
[----:B------:R-:W-:Y:S02]  /*23c0*/  IMAD.IADD R5, R5, 0x1, R9 ;  /* 0x0000000105057824 */ /* 0x000fe400078e0209 */
[C---:B------:R-:W-:Y:S02]  /*23d0*/  IMAD R13, R70.reuse, UR5, R13 ;  /* 0x00000005460d7c24 */ /* 0x040fe4000f8e020d */
[----:B------:R-:W-:-:S04]  /*23e0*/  IMAD.WIDE.U32 R72, R70, UR4, R4 ;  /* 0x0000000446487c25 */ /* 0x000fc8000f8e0004 */
[----:B------:R-:W-:Y:S01]  /*23f0*/  IMAD.MOV.U32 R0, RZ, RZ, -0x1 ;  /* 0xffffffffff007424 */ /* 0x000fe200078e00ff */
[----:B------:R-:W-:Y:S06]  /*2400*/  @P0 BRA `(.L_x_32) ;  /* 0x0000002000840947 */ /* 0x000fec0003800000 */
[----:B-----5:R-:W-:Y:S01]  /*2410*/  FSETP.NEU.AND P1, PT, R57, RZ, PT ;  /* 0x000000ff3900720b */ /* 0x020fe20003f2d000 */
[----:B------:R-:W-:Y:S01]  /*2420*/  IMAD.IADD R4, R61, 0x1, -R3 ;  /* 0x000000013d047824 */ /* 0x000fe200078e0a03 */
[----:B------:R-:W-:Y:S01]  /*2430*/  BSSY B0, `(.L_x_32) ;  /* 0x000021e000007945 */ /* 0x000fe20003800000 */
[----:B------:R-:W-:Y:S02]  /*2440*/  IMAD.IADD R3, R66, 0x1, -R7 ;  /* 0x0000000142037824 */ /* 0x000fe400078e0a07 */
[----:B------:R-:W-:Y:S01]  /*2450*/  IMAD.IADD R83, R73, 0x1, R13 ;  /* 0x0000000149537824 */ /* 0x000fe200078e020d */
[----:B------:R-:W-:-:S04]  /*2460*/  ISETP.GT.AND P0, PT, R4, RZ, PT ;  /* 0x000000ff0400720c */ /* 0x000fc80003f04270 */
[----:B------:R-:W-:-:S03]  /*2470*/  ISETP.GT.AND P3, PT, R3, RZ, P0 ;  /* 0x000000ff0300720c */ /* 0x000fc60000764270 */
[----:B------:R-:W-:Y:S10]  /*2480*/  @!P1 BRA `(.L_x_33) ;  /* 0x0000001400e89947 */ /* 0x000ff40003800000 */
[----:B------:R-:W0:Y:S01]  /*2490*/  LDC.64 R76, c[0x0][0x5b8] ;  /* 0x00016e00ff4c7b82 */ /* 0x000e220000000a00 */
[----:B------:R-:W-:-:S07]  /*24a0*/  ULDC.64 UR4, c[0x0][0x5c0] ;  /* 0x0001700000047ab9 */ /* 0x000fce0000000a00 */
[----:B------:R-:W1:Y:S08]  /*24b0*/  LDC.64 R78, c[0x0][0x5b0] ;  /* 0x00016c00ff4e7b82 */ /* 0x000e700000000a00 */
[----:B------:R-:W2:Y:S01]  /*24c0*/  LDC.64 R80, c[0x0][0x5a8] ;  /* 0x00016a00ff507b82 */ /* 0x000ea20000000a00 */
[-C--:B0-----:R-:W-:Y:S02]  /*24d0*/  IMAD R6, R15, R76.reuse, RZ ;  /* 0x0000004c0f067224 */ /* 0x081fe400078e02ff */
[----:B------:R-:W-:-:S04]  /*24e0*/  IMAD.WIDE.U32 R74, R67, R76, R10 ;  /* 0x0000004c434a7225 */ /* 0x000fc800078e000a */
[----:B------:R-:W-:Y:S02]  /*24f0*/  IMAD R73, R67, R77, R6 ;  /* 0x0000004d43497224 */ /* 0x000fe400078e0206 */
[-C--:B-1----:R-:W-:Y:S02]  /*2500*/  IMAD R5, R71, R78.reuse, RZ ;  /* 0x0000004e47057224 */ /* 0x082fe400078e02ff */
[----:B------:R-:W-:Y:S02]  /*2510*/  IMAD.IADD R13, R75, 0x1, R73 ;  /* 0x000000014b0d7824 */ /* 0x000fe400078e0249 */
[----:B------:R-:W-:Y:S02]  /*2520*/  IMAD.MOV.U32 R12, RZ, RZ, R74 ;  /* 0x000000ffff0c7224 */ /* 0x000fe400078e004a */
[C---:B------:R-:W-:Y:S02]  /*2530*/  IMAD R77, R70.reuse, R79, R5 ;  /* 0x0000004f464d7224 */ /* 0x040fe400078e0205 */
[----:B------:R-:W-:-:S04]  /*2540*/  IMAD.WIDE.U32 R6, R70, R78, R12 ;  /* 0x0000004e46067225 */ /* 0x000fc800078e000c */
[----:B------:R-:W-:Y:S01]  /*2550*/  IMAD.IADD R5, R7, 0x1, R77 ;  /* 0x0000000107057824 */ /* 0x000fe200078e024d */
[----:B--2---:R-:W-:-:S04]  /*2560*/  LEA R14, P1, R6, R80, 0x1 ;  /* 0x00000050060e7211 */ /* 0x004fc800078208ff */
[----:B------:R-:W-:-:S05]  /*2570*/  LEA.HI.X R15, R6, R81, R5, 0x1, P1 ;  /* 0x00000051060f7211 */ /* 0x000fca00008f0c05 */
[----:B------:R0:W2:Y:S01]  /*2580*/  @P3 LDG.E.LTC128B.U16 R5, desc[UR36][R14.64] ;  /* 0x000000240e053981 */ /* 0x0000a2000c1e1520 */
[----:B------:R-:W-:Y:S01]  /*2590*/  IMAD.WIDE.U32 R6, R70, R78, R10 ;  /* 0x0000004e46067225 */ /* 0x000fe200078e000a */
[----:B------:R-:W-:Y:S03]  /*25a0*/  BSSY B1, `(.L_x_34) ;  /* 0x0000013000017945 */ /* 0x000fe60003800000 */
[----:B------:R-:W-:Y:S02]  /*25b0*/  IMAD.IADD R7, R77, 0x1, R7 ;  /* 0x000000014d077824 */ /* 0x000fe400078e0207 */
[----:B------:R-:W-:Y:S01]  /*25c0*/  IMAD.WIDE.U32 R20, R67, R76, R6 ;  /* 0x0000004c43147225 */ /* 0x000fe200078e0006 */
[----:B0-----:R-:W-:-:S03]  /*25d0*/  SHF.L.U64.HI R15, R78, 0x3, R79 ;  /* 0x000000034e0f7819 */ /* 0x001fc6000001024f */
[----:B------:R-:W-:Y:S01]  /*25e0*/  IMAD.IADD R7, R73, 0x1, R21 ;  /* 0x0000000149077824 */ /* 0x000fe200078e0215 */
[----:B------:R-:W-:Y:S01]  /*25f0*/  LEA R6, P4, R20, R80, 0x1 ;  /* 0x0000005014067211 */ /* 0x000fe200078808ff */
[----:B------:R-:W-:-:S03]  /*2600*/  IMAD.SHL.U32 R14, R78, 0x8, RZ ;  /* 0x000000084e0e7824 */ /* 0x000fc600078e00ff */
[----:B------:R-:W-:Y:S01]  /*2610*/  LEA.HI.X R7, R20, R81, R7, 0x1, P4 ;  /* 0x0000005114077211 */ /* 0x000fe200020f0c07 */
[----:B--2---:R-:W-:-:S04]  /*2620*/  IMAD.U32 R8, R5, 0x10000, RZ ;  /* 0x0001000005087824 */ /* 0x004fc800078e00ff */
[----:B------:R-:W-:Y:S01]  /*2630*/  FMUL R9, R8, R57 ;  /* 0x0000003908097220 */ /* 0x000fe20000400000 */
[----:B------:R-:W-:-:S03]  /*2640*/  LEA R8, P1, R72, UR4, 0x1 ;  /* 0x0000000448087c11 */ /* 0x000fc6000f8208ff */
[----:B------:R-:W-:Y:S01]  /*2650*/  FFMA R24, R24, R56, R9 ;  /* 0x0000003818187223 */ /* 0x000fe20000000009 */
[----:B------:R-:W-:Y:S02]  /*2660*/  LEA.HI.X R9, R72, UR5, R83, 0x1, P1 ;  /* 0x0000000548097c11 */ /* 0x000fe400088f0c53 */
[----:B------:R-:W-:Y:S02]  /*2670*/  ISETP.GT.AND P1, PT, R4, 0x1, PT ;  /* 0x000000010400780c */ /* 0x000fe40003f24270 */
[----:B------:R-:W-:Y:S02]  /*2680*/  F2FP.BF16.F32.PACK_AB R24, RZ, R24 ;  /* 0x00000018ff18723e */ /* 0x000fe400000010ff */
[----:B------:R-:W-:-:S03]  /*2690*/  ISETP.GT.AND P2, PT, R3, RZ, P1 ;  /* 0x000000ff0300720c */ /* 0x000fc60000f44270 */
[----:B------:R0:W-:Y:S10]  /*26a0*/  @P3 STG.E.U16 desc[UR36][R8.64], R24 ;  /* 0x0000001808003986 */ /* 0x0001f4000c101524 */
[----:B------:R-:W-:Y:S05]  /*26b0*/  @!P2 BRA `(.L_x_35) ;  /* 0x000000000004a947 */ /* 0x000fea0003800000 */
[----:B------:R1:W5:Y:S02]  /*26c0*/  LDG.E.LTC128B.U16 R5, desc[UR36][R6.64+0x2] ;  /* 0x0000022406057981 */ /* 0x000364000c1e1520 */
.L_x_35:
[----:B------:R-:W-:Y:S05]  /*26d0*/  BSYNC B1 ;  /* 0x0000000000017941 */ /* 0x000fea0003800000 */
.L_x_34:
[----:B-----5:R-:W-:Y:S01]  /*26e0*/  IMAD.U32 R12, R5, 0x10000, RZ ;  /* 0x00010000050c7824 */ /* 0x020fe200078e00ff */
[----:B------:R-:W-:Y:S01]  /*26f0*/  ISETP.GT.AND P0, PT, R3, 0x8, P0 ;  /* 0x000000080300780c */ /* 0x000fe20000704270 */
[----:B------:R-:W-:Y:S01]  /*2700*/  IMAD.WIDE.U32 R20, R70, R78, R14 ;  /* 0x0000004e46147225 */ /* 0x000fe200078e000e */
[----:B0-----:R-:W-:-:S03]  /*2710*/  PRMT R24, R5, 0x7610, R24 ;  /* 0x0000761005187816 */ /* 0x001fc60000000018 */
[----:B------:R-:W-:Y:S01]  /*2720*/  FMUL R12, R12, R57 ;  /* 0x000000390c0c7220 */ /* 0x000fe20000400000 */
[----:B------:R-:W-:Y:S01]  /*2730*/  IMAD.IADD R77, R77, 0x1, R21 ;  /* 0x000000014d4d7824 */ /* 0x000fe200078e0215 */
[----:B------:R-:W-:Y:S02]  /*2740*/  IADD3 R74, P3, R74, R20, RZ ;  /* 0x000000144a4a7210 */ /* 0x000fe40007f7e0ff */
[----:B------:R-:W-:-:S03]  /*2750*/  FFMA R12, R25, R56, R12 ;  /* 0x00000038190c7223 */ /* 0x000fc6000000000c */
[----:B------:R-:W-:Y:S02]  /*2760*/  IMAD.X R13, R77, 0x1, R13, P3 ;  /* 0x000000014d0d7824 */ /* 0x000fe400018e060d */
[----:B------:R-:W-:Y:S02]  /*2770*/  F2FP.BF16.F32.PACK_AB R12, RZ, R12 ;  /* 0x0000000cff0c723e */ /* 0x000fe400000010ff */
[----:B------:R-:W-:Y:S02]  /*2780*/  LEA R14, P3, R74, R80, 0x1 ;  /* 0x000000504a0e7211 */ /* 0x000fe400078608ff */
[----:B------:R-:W-:Y:S02]  /*2790*/  PRMT R21, R12, 0x7610, R21 ;  /* 0x000076100c157816 */ /* 0x000fe40000000015 */
[----:B------:R-:W-:-:S03]  /*27a0*/  LEA.HI.X R15, R74, R81, R13, 0x1, P3 ;  /* 0x000000514a0f7211 */ /* 0x000fc600018f0c0d */
[----:B------:R0:W-:Y:S04]  /*27b0*/  @P2 STG.E.U16 desc[UR36][R8.64+0x2], R21 ;  /* 0x0000021508002986 */ /* 0x0001e8000c101524 */
[----:B------:R-:W2:Y:S01]  /*27c0*/  @P0 LDG.E.LTC128B.U16 R24, desc[UR36][R14.64] ;  /* 0x000000240e180981 */ /* 0x000ea2000c1e1520 */
[----:B------:R-:W-:Y:S01]  /*27d0*/  IADD3 R20, P2, R10, R20, RZ ;  /* 0x000000140a147210 */ /* 0x000fe20007f5e0ff */
[----:B------:R-:W-:Y:S01]  /*27e0*/  BSSY B1, `(.L_x_36) ;  /* 0x0000011000017945 */ /* 0x000fe20003800000 */
[C---:B------:R-:W-:Y:S02]  /*27f0*/  SHF.L.U64.HI R13, R58.reuse, 0x1, R59 ;  /* 0x000000013a0d7819 */ /* 0x040fe4000001023b */
[----:B------:R-:W-:Y:S01]  /*2800*/  ISETP.GT.AND P1, PT, R3, 0x8, P1 ;  /* 0x000000080300780c */ /* 0x000fe20000f24270 */
[----:B0-----:R-:W-:Y:S01]  /*2810*/  IMAD.X R21, R11, 0x1, R77, P2 ;  /* 0x000000010b157824 */ /* 0x001fe200010e064d */
[----:B------:R-:W-:Y:S01]  /*2820*/  LEA R12, P2, R58, R8, 0x1 ;  /* 0x000000083a0c7211 */ /* 0x000fe200078408ff */
[----:B------:R-:W-:-:S04]  /*2830*/  IMAD.WIDE.U32 R20, R67, R76, R20 ;  /* 0x0000004c43147225 */ /* 0x000fc800078e0014 */
[----:B------:R-:W-:Y:S02]  /*2840*/  IMAD.X R13, R13, 0x1, R9, P2 ;  /* 0x000000010d0d7824 */ /* 0x000fe400010e0609 */
[----:B------:R-:W-:Y:S02]  /*2850*/  IMAD.IADD R11, R73, 0x1, R21 ;  /* 0x00000001490b7824 */ /* 0x000fe400078e0215 */
[----:B--2---:R-:W-:-:S04]  /*2860*/  IMAD.U32 R10, R24, 0x10000, RZ ;  /* 0x00010000180a7824 */ /* 0x004fc800078e00ff */
[----:B------:R-:W-:Y:S01]  /*2870*/  FMUL R5, R10, R57 ;  /* 0x000000390a057220 */ /* 0x000fe20000400000 */
[----:B------:R-:W-:-:S03]  /*2880*/  LEA R10, P3, R20, R80, 0x1 ;  /* 0x00000050140a7211 */ /* 0x000fc600078608ff */
[----:B------:R-:W-:Y:S01]  /*2890*/  FFMA R5, R26, R56, R5 ;  /* 0x000000381a057223 */ /* 0x000fe20000000005 */
[----:B------:R-:W-:-:S04]  /*28a0*/  LEA.HI.X R11, R20, R81, R11, 0x1, P3 ;  /* 0x00000051140b7211 */ /* 0x000fc800018f0c0b */
[----:B------:R-:W-:-:S05]  /*28b0*/  F2FP.BF16.F32.PACK_AB R5, RZ, R5 ;  /* 0x00000005ff05723e */ /* 0x000fca00000010ff */
[----:B------:R0:W-:Y:S01]  /*28c0*/  @P0 STG.E.U16 desc[UR36][R12.64], R5 ;  /* 0x000000050c000986 */ /* 0x0001e2000c101524 */
[----:B------:R-:W-:Y:S05]  /*28d0*/  @!P1 BRA `(.L_x_37) ;  /* 0x0000000000049947 */ /* 0x000fea0003800000 */
[----:B------:R2:W5:Y:S02]  /*28e0*/  LDG.E.LTC128B.U16 R24, desc[UR36][R10.64+0x2] ;  /* 0x000002240a187981 */ /* 0x000564000c1e1520 */
.L_x_37:
[----:B------:R-:W-:Y:S05]  /*28f0*/  BSYNC B1 ;  /* 0x0000000000017941 */ /* 0x000fea0003800000 */
.L_x_36:
[----:B-----5:R-:W-:Y:S01]  /*2900*/  IMAD.U32 R14, R24, 0x10000, RZ ;  /* 0x00010000180e7824 */ /* 0x020fe200078e00ff */
[----:B------:R-:W-:Y:S01]  /*2910*/  ISETP.GT.AND P0, PT, R4, 0x8, PT ;  /* 0x000000080400780c */ /* 0x000fe20003f04270 */
[----:B------:R-:W-:Y:S02]  /*2920*/  BSSY B1, `(.L_x_38) ;  /* 0x0000008000017945 */ /* 0x000fe40003800000 */
[----:B------:R-:W-:Y:S01]  /*2930*/  FMUL R14, R14, R57 ;  /* 0x000000390e0e7220 */ /* 0x000fe20000400000 */
[----:B------:R-:W-:-:S03]  /*2940*/  ISETP.GT.AND P2, PT, R3, RZ, P0 ;  /* 0x000000ff0300720c */ /* 0x000fc60000744270 */
[----:B------:R-:W-:-:S05]  /*2950*/  FFMA R14, R27, R56, R14 ;  /* 0x000000381b0e7223 */ /* 0x000fca000000000e */
[----:B------:R-:W-:-:S05]  /*2960*/  F2FP.BF16.F32.PACK_AB R14, RZ, R14 ;  /* 0x0000000eff0e723e */ /* 0x000fca00000010ff */
[----:B------:R3:W-:Y:S01]  /*2970*/  @P1 STG.E.U16 desc[UR36][R12.64+0x2], R14 ;  /* 0x0000020e0c001986 */ /* 0x0007e2000c101524 */
[----:B------:R-:W-:Y:S05]  /*2980*/  @!P2 BRA `(.L_x_39) ;  /* 0x000000000004a947 */ /* 0x000fea0003800000 */
[----:B------:R4:W5:Y:S02]  /*2990*/  LDG.E.LTC128B.U16 R24, desc[UR36][R6.64+0x10] ;  /* 0x0000102406187981 */ /* 0x000964000c1e1520 */
.L_x_39:
[----:B------:R-:W-:Y:S05]  /*29a0*/  BSYNC B1 ;  /* 0x0000000000017941 */ /* 0x000fea0003800000 */
.L_x_38:
[----:B---3-5:R-:W-:Y:S01]  /*29b0*/  IMAD.U32 R14, R24, 0x10000, RZ ;  /* 0x00010000180e7824 */ /* 0x028fe200078e00ff */
[----:B------:R-:W-:Y:S01]  /*29c0*/  ISETP.GT.AND P1, PT, R4, 0x9, PT ;  /* 0x000000090400780c */ /* 0x000fe20003f24270 */
[----:B------:R-:W-:Y:S02]  /*29d0*/  BSSY B1, `(.L_x_40) ;  /* 0x0000008000017945 */ /* 0x000fe40003800000 */
[----:B0-----:R-:W-:Y:S01]  /*29e0*/  FMUL R5, R14, R57 ;  /* 0x000000390e057220 */ /* 0x001fe20000400000 */
[----:B------:R-:W-:-:S03]  /*29f0*/  ISETP.GT.AND P3, PT, R3, RZ, P1 ;  /* 0x000000ff0300720c */ /* 0x000fc60000f64270 */
[----:B------:R-:W-:-:S05]  /*2a00*/  FFMA R5, R28, R56, R5 ;  /* 0x000000381c057223 */ /* 0x000fca0000000005 */
[----:B------:R-:W-:-:S05]  /*2a10*/  F2FP.BF16.F32.PACK_AB R5, RZ, R5 ;  /* 0x00000005ff05723e */ /* 0x000fca00000010ff */
[----:B------:R0:W-:Y:S01]  /*2a20*/  @P2 STG.E.U16 desc[UR36][R8.64+0x10], R5 ;  /* 0x0000100508002986 */ /* 0x0001e2000c101524 */
[----:B------:R-:W-:Y:S05]  /*2a30*/  @!P3 BRA `(.L_x_41) ;  /* 0x000000000004b947 */ /* 0x000fea0003800000 */
[----:B------:R3:W5:Y:S02]  /*2a40*/  LDG.E.LTC128B.U16 R24, desc[UR36][R6.64+0x12] ;  /* 0x0000122406187981 */ /* 0x000764000c1e1520 */
.L_x_41:
[----:B------:R-:W-:Y:S05]  /*2a50*/  BSYNC B1 ;  /* 0x0000000000017941 */ /* 0x000fea0003800000 */
.L_x_40:
[----:B-----5:R-:W-:Y:S01]  /*2a60*/  IMAD.U32 R14, R24, 0x10000, RZ ;  /* 0x00010000180e7824 */ /* 0x020fe200078e00ff */
[----:B------:R-:W-:Y:S01]  /*2a70*/  ISETP.GT.AND P0, PT, R3, 0x8, P0 ;  /* 0x000000080300780c */ /* 0x000fe20000704270 */
[----:B------:R-:W-:Y:S02]  /*2a80*/  BSSY B1, `(.L_x_42) ;  /* 0x0000007000017945 */ /* 0x000fe40003800000 */
[----:B------:R-:W-:-:S04]  /*2a90*/  FMUL R14, R14, R57 ;  /* 0x000000390e0e7220 */ /* 0x000fc80000400000 */
[----:B------:R-:W-:-:S05]  /*2aa0*/  FFMA R14, R29, R56, R14 ;  /* 0x000000381d0e7223 */ /* 0x000fca000000000e */
[----:B------:R-:W-:-:S05]  /*2ab0*/  F2FP.BF16.F32.PACK_AB R14, RZ, R14 ;  /* 0x0000000eff0e723e */ /* 0x000fca00000010ff */
[----:B------:R0:W-:Y:S01]  /*2ac0*/  @P3 STG.E.U16 desc[UR36][R8.64+0x12], R14 ;  /* 0x0000120e08003986 */ /* 0x0001e2000c101524 */
[----:B------:R-:W-:Y:S05]  /*2ad0*/  @!P0 BRA `(.L_x_43) ;  /* 0x0000000000048947 */ /* 0x000fea0003800000 */
[----:B------:R0:W5:Y:S02]  /*2ae0*/  LDG.E.LTC128B.U16 R24, desc[UR36][R10.64+0x10] ;  /* 0x000010240a187981 */ /* 0x000164000c1e1520 */
.L_x_43:
[----:B------:R-:W-:Y:S05]  /*2af0*/  BSYNC B1 ;  /* 0x0000000000017941 */ /* 0x000fea0003800000 */
.L_x_42:
[----:B0----5:R-:W-:Y:S01]  /*2b00*/  IMAD.U32 R14, R24, 0x10000, RZ ;  /* 0x00010000180e7824 */ /* 0x021fe200078e00ff */
        /* <DEDUP_REMOVED lines=8> */
.L_x_45:
[----:B------:R-:W-:Y:S05]  /*2b90*/  BSYNC B1 ;  /* 0x0000000000017941 */ /* 0x000fea0003800000 */
.L_x_44:
        /* <DEDUP_REMOVED lines=10> */
.L_x_47:
[----:B------:R-:W-:Y:S05]  /*2c40*/  BSYNC B1 ;  /* 0x0000000000017941 */ /* 0x000fea0003800000 */
.L_x_46:
[----:B0----5:R-:W-:Y:S01]  /*2c50*/  IMAD.U32 R14, R24, 0x10000, RZ ;  /* 0x00010000180e7824 */ /* 0x021fe200078e00ff */
        /* <DEDUP_REMOVED lines=9> */
.L_x_49:
[----:B------:R-:W-:Y:S05]  /*2cf0*/  BSYNC B1 ;  /* 0x0000000000017941 */ /* 0x000fea0003800000 */
.L_x_48:
        /* <DEDUP_REMOVED lines=9> */
.L_x_51:
[----:B------:R-:W-:Y:S05]  /*2d90*/  BSYNC B1 ;  /* 0x0000000000017941 */ /* 0x000fea0003800000 */
.L_x_50:
        /* <DEDUP_REMOVED lines=9> */
.L_x_53:
[----:B------:R-:W-:Y:S05]  /*2e30*/  BSYNC B1 ;  /* 0x0000000000017941 */ /* 0x000fea0003800000 */
.L_x_52:
        /* <DEDUP_REMOVED lines=10> */
.L_x_55:
[----:B------:R-:W-:Y:S05]  /*2ee0*/  BSYNC B1 ;  /* 0x0000000000017941 */ /* 0x000fea0003800000 */
.L_x_54:
        /* <DEDUP_REMOVED lines=10> */
.L_x_57:
[----:B------:R-:W-:Y:S05]  /*2f90*/  BSYNC B1 ;  /* 0x0000000000017941 */ /* 0x000fea0003800000 */
.L_x_56:
        /* <DEDUP_REMOVED lines=9> */
.L_x_59:
[----:B------:R-:W-:Y:S05]  /*3030*/  BSYNC B1 ;  /* 0x0000000000017941 */ /* 0x000fea0003800000 */
.L_x_58:
        /* <DEDUP_REMOVED lines=9> */
.L_x_61:
[----:B------:R-:W-:Y:S05]  /*30d0*/  BSYNC B1 ;  /* 0x0000000000017941 */ /* 0x000fea0003800000 */
.L_x_60:
        /* <DEDUP_REMOVED lines=10> */
.L_x_63:
[----:B------:R-:W-:Y:S05]  /*3180*/  BSYNC B1 ;  /* 0x0000000000017941 */ /* 0x000fea0003800000 */
.L_x_62:
        /* <DEDUP_REMOVED lines=10> */
.L_x_65:
[----:B------:R-:W-:Y:S05]  /*3230*/  BSYNC B1 ;  /* 0x0000000000017941 */ /* 0x000fea0003800000 */
.L_x_64:
        /* <DEDUP_REMOVED lines=9> */
.L_x_67:
[----:B------:R-:W-:Y:S05]  /*32d0*/  BSYNC B1 ;  /* 0x0000000000017941 */ /* 0x000fea0003800000 */
.L_x_66:
        /* <DEDUP_REMOVED lines=9> */
.L_x_69:
[----:B------:R-:W-:Y:S05]  /*3370*/  BSYNC B1 ;  /* 0x0000000000017941 */ /* 0x000fea0003800000 */
.L_x_68:
        /* <DEDUP_REMOVED lines=10> */
.L_x_71:
[----:B------:R-:W-:Y:S05]  /*3420*/  BSYNC B1 ;  /* 0x0000000000017941 */ /* 0x000fea0003800000 */
.L_x_70:
        /* <DEDUP_REMOVED lines=10> */
.L_x_73:
[----:B------:R-:W-:Y:S05]  /*34d0*/  BSYNC B1 ;  /* 0x0000000000017941 */ /* 0x000fea0003800000 */
.L_x_72:
        /* <DEDUP_REMOVED lines=9> */
.L_x_75:
[----:B------:R-:W-:Y:S05]  /*3570*/  BSYNC B1 ;  /* 0x0000000000017941 */ /* 0x000fea0003800000 */
.L_x_74:
        /* <DEDUP_REMOVED lines=9> */
.L_x_77:
[----:B------:R-:W-:Y:S05]  /*3610*/  BSYNC B1 ;  /* 0x0000000000017941 */ /* 0x000fea0003800000 */
.L_x_76:
        /* <DEDUP_REMOVED lines=10> */
.L_x_79:
[----:B------:R-:W-:Y:S05]  /*36c0*/  BSYNC B1 ;  /* 0x0000000000017941 */ /* 0x000fea0003800000 */
.L_x_78:
        /* <DEDUP_REMOVED lines=10> */
.L_x_81:
[----:B------:R-:W-:Y:S05]  /*3770*/  BSYNC B1 ;  /* 0x0000000000017941 */ /* 0x000fea0003800000 */
.L_x_80:
        /* <DEDUP_REMOVED lines=9> */
.L_x_83:
[----:B------:R-:W-:Y:S05]  /*3810*/  BSYNC B1 ;  /* 0x0000000000017941 */ /* 0x000fea0003800000 */
.L_x_82:
        /* <DEDUP_REMOVED lines=9> */
.L_x_85:
[----:B------:R-:W-:Y:S05]  /*38b0*/  BSYNC B1 ;  /* 0x0000000000017941 */ /* 0x000fea0003800000 */
.L_x_84:
        /* <DEDUP_REMOVED lines=10> */
.L_x_87:
[----:B------:R-:W-:Y:S05]  /*3960*/  BSYNC B1 ;  /* 0x0000000000017941 */ /* 0x000fea0003800000 */
.L_x_86:
[----:B0----5:R-:W-:Y:S01]  /*3970*/  IMAD.U32 R14, R24, 0x10000, RZ ;  /* 0x00010000180e7824 */ /* 0x021fe200078e00ff */
[----:B------:R-:W-:Y:S01]  /*3980*/  ISETP.GT.AND P1, PT, R4, 0x39, PT ;  /* 0x000000390400780c */ /* 0x000fe20003f24270 */
[----:B------:R-:W-:Y:S01]  /*3990*/  @P2 IMAD.MOV.U32 R4, RZ, RZ, R8 ;  /* 0x000000ffff042224 */ /* 0x000fe200078e0008 */
[----:B------:R-:W-:Y:S01]  /*39a0*/  BSSY B1, `(.L_x_88) ;  /* 0x000000a000017945 */ /* 0x000fe20003800000 */
[----:B------:R-:W-:Y:S01]  /*39b0*/  FMUL R5, R14, R57 ;  /* 0x000000390e057220 */ /* 0x000fe20000400000 */
[----:B------:R-:W-:-:S03]  /*39c0*/  ISETP.GT.AND P3, PT, R3, RZ, P1 ;  /* 0x000000ff0300720c */ /* 0x000fc60000f64270 */
[----:B------:R-:W-:-:S05]  /*39d0*/  FFMA R5, R52, R56, R5 ;  /* 0x0000003834057223 */ /* 0x000fca0000000005 */
[----:B------:R-:W-:-:S04]  /*39e0*/  F2FP.BF16.F32.PACK_AB R5, RZ, R5 ;  /* 0x00000005ff05723e */ /* 0x000fc800000010ff */
[----:B------:R-:W-:Y:S01]  /*39f0*/  PRMT R14, R5, 0x7610, R14 ;  /* 0x00007610050e7816 */ /* 0x000fe2000000000e */
[----:B------:R-:W-:-:S05]  /*3a00*/  @P2 IMAD.MOV.U32 R5, RZ, RZ, R9 ;  /* 0x000000ffff052224 */ /* 0x000fca00078e0009 */
[----:B------:R0:W-:Y:S01]  /*3a10*/  @P2 STG.E.U16 desc[UR36][R4.64+0x70], R14 ;  /* 0x0000700e04002986 */ /* 0x0001e2000c101524 */
[----:B------:R-:W-:Y:S05]  /*3a20*/  @!P3 BRA `(.L_x_89) ;  /* 0x000000000004b947 */ /* 0x000fea0003800000 */
[----:B------:R0:W5:Y:S02]  /*3a30*/  LDG.E.LTC128B.U16 R24, desc[UR36][R6.64+0x72] ;  /* 0x0000722406187981 */ /* 0x000164000c1e1520 */
.L_x_89:
[----:B------:R-:W-:Y:S05]  /*3a40*/  BSYNC B1 ;  /* 0x0000000000017941 */ /* 0x000fea0003800000 */
.L_x_88:
        /* <DEDUP_REMOVED lines=9> */
.L_x_91:
[----:B------:R-:W-:Y:S05]  /*3ae0*/  BSYNC B1 ;  /* 0x0000000000017941 */ /* 0x000fea0003800000 */
.L_x_90:
[----:B0----5:R-:W-:Y:S01]  /*3af0*/  IMAD.U32 R4, R24, 0x10000, RZ ;  /* 0x0001000018047824 */ /* 0x021fe200078e00ff */
[----:B------:R-:W-:Y:S01]  /*3b00*/  ISETP.GT.AND P1, PT, R3, 0x8, P1 ;  /* 0x000000080300780c */ /* 0x000fe20000f24270 */
[----:B------:R-:W-:Y:S02]  /*3b10*/  BSSY B1, `(.L_x_92) ;  /* 0x000000a000017945 */ /* 0x000fe40003800000 */
[----:B------:R-:W-:Y:S01]  /*3b20*/  FMUL R5, R4, R57 ;  /* 0x0000003904057220 */ /* 0x000fe20000400000 */
[----:B------:R-:W-:-:S03]  /*3b30*/  @P0 IMAD.MOV.U32 R4, RZ, RZ, R12 ;  /* 0x000000ffff040224 */ /* 0x000fc600078e000c */
[----:B------:R-:W-:-:S05]  /*3b40*/  FFMA R5, R54, R56, R5 ;  /* 0x0000003836057223 */ /* 0x000fca0000000005 */
[----:B------:R-:W-:-:S04]  /*3b50*/  F2FP.BF16.F32.PACK_AB R5, RZ, R5 ;  /* 0x00000005ff05723e */ /* 0x000fc800000010ff */
[----:B-1-34-:R-:W-:Y:S01]  /*3b60*/  PRMT R6, R5, 0x7610, R6 ;  /* 0x0000761005067816 */ /* 0x01afe20000000006 */
[----:B------:R-:W-:-:S05]  /*3b70*/  @P0 IMAD.MOV.U32 R5, RZ, RZ, R13 ;  /* 0x000000ffff050224 */ /* 0x000fca00078e000d */
[----:B------:R0:W-:Y:S01]  /*3b80*/  @P0 STG.E.U16 desc[UR36][R4.64+0x70], R6 ;  /* 0x0000700604000986 */ /* 0x0001e2000c101524 */
[----:B------:R-:W-:Y:S05]  /*3b90*/  @!P1 BRA `(.L_x_93) ;  /* 0x0000000000049947 */ /* 0x000fea0003800000 */
[----:B------:R1:W5:Y:S02]  /*3ba0*/  LDG.E.LTC128B.U16 R24, desc[UR36][R10.64+0x72] ;  /* 0x000072240a187981 */ /* 0x000364000c1e1520 */
.L_x_93:
[----:B------:R-:W-:Y:S05]  /*3bb0*/  BSYNC B1 ;  /* 0x0000000000017941 */ /* 0x000fea0003800000 */
.L_x_92:
[----:B------:R-:W-:Y:S05]  /*3bc0*/  @!P1 BRA `(.L_x_94) ;  /* 0x0000000800909947 */ /* 0x000fea0003800000 */
[----:B-----5:R-:W-:-:S04]  /*3bd0*/  IMAD.U32 R24, R24, 0x10000, RZ ;  /* 0x0001000018187824 */ /* 0x020fc800078e00ff */
[----:B------:R-:W-:-:S04]  /*3be0*/  FMUL R24, R24, R57 ;  /* 0x0000003918187220 */ /* 0x000fc80000400000 */
[----:B------:R-:W-:-:S05]  /*3bf0*/  FFMA R24, R55, R56, R24 ;  /* 0x0000003837187223 */ /* 0x000fca0000000018 */
[----:B------:R-:W-:-:S05]  /*3c00*/  F2FP.BF16.F32.PACK_AB R24, RZ, R24 ;  /* 0x00000018ff18723e */ /* 0x000fca00000010ff */
[----:B------:R3:W-:Y:S01]  /*3c10*/  STG.E.U16 desc[UR36][R12.64+0x72], R24 ;  /* 0x000072180c007986 */ /* 0x0007e2000c101524 */
[----:B------:R-:W-:Y:S05]  /*3c20*/  BRA `(.L_x_94) ;  /* 0x0000000800787947 */ /* 0x000fea0003800000 */
.L_x_33:
[----:B------:R-:W-:Y:S01]  /*3c30*/  ISETP.GT.AND P2, PT, R4, 0x1, PT ;  /* 0x000000010400780c */ /* 0x000fe20003f44270 */
[----:B------:R-:W-:Y:S01]  /*3c40*/  ULDC.64 UR4, c[0x0][0x5c0] ;  /* 0x0001700000047ab9 */ /* 0x000fe20000000a00 */
[-C--:B------:R-:W-:Y:S01]  /*3c50*/  FMUL R24, R24, R56.reuse ;  /* 0x0000003818187220 */ /* 0x080fe20000400000 */
[-C--:B------:R-:W-:Y:S01]  /*3c60*/  FMUL R25, R25, R56.reuse ;  /* 0x0000003819197220 */ /* 0x080fe20000400000 */
[----:B------:R-:W-:Y:S01]  /*3c70*/  ISETP.GT.AND P1, PT, R3, RZ, P2 ;  /* 0x000000ff0300720c */ /* 0x000fe20001724270 */
[-C--:B------:R-:W-:Y:S01]  /*3c80*/  FMUL R26, R26, R56.reuse ;  /* 0x000000381a1a7220 */ /* 0x080fe20000400000 */
[----:B------:R-:W-:Y:S01]  /*3c90*/  LEA R6, P4, R72, UR4, 0x1 ;  /* 0x0000000448067c11 */ /* 0x000fe2000f8808ff */
[----:B------:R-:W-:Y:S01]  /*3ca0*/  FMUL R27, R27, R56 ;  /* 0x000000381b1b7220 */ /* 0x000fe20000400000 */
[----:B------:R-:W-:Y:S01]  /*3cb0*/  F2FP.BF16.F32.PACK_AB R24, RZ, R24 ;  /* 0x00000018ff18723e */ /* 0x000fe200000010ff */
[-C--:B------:R-:W-:Y:S01]  /*3cc0*/  FMUL R28, R28, R56.reuse ;  /* 0x000000381c1c7220 */ /* 0x080fe20000400000 */
[----:B------:R-:W-:Y:S01]  /*3cd0*/  LEA.HI.X R7, R72, UR5, R83, 0x1, P4 ;  /* 0x0000000548077c11 */ /* 0x000fe2000a0f0c53 */
[-C--:B------:R-:W-:Y:S01]  /*3ce0*/  FMUL R29, R29, R56.reuse ;  /* 0x000000381d1d7220 */ /* 0x080fe20000400000 */
[----:B------:R-:W-:Y:S01]  /*3cf0*/  F2FP.BF16.F32.PACK_AB R25, RZ, R25 ;  /* 0x00000019ff19723e */ /* 0x000fe200000010ff */
[-C--:B------:R-:W-:Y:S01]  /*3d00*/  FMUL R30, R30, R56.reuse ;  /* 0x000000381e1e7220 */ /* 0x080fe20000400000 */
[----:B------:R-:W-:Y:S01]  /*3d10*/  ISETP.GT.AND P2, PT, R3, 0x8, P2 ;  /* 0x000000080300780c */ /* 0x000fe20001744270 */
[----:B------:R-:W-:Y:S01]  /*3d20*/  @P3 STG.E.U16 desc[UR36][R6.64], R24 ;  /* 0x0000001806003986 */ /* 0x000fe2000c101524 */
[C---:B------:R-:W-:Y:S01]  /*3d30*/  SHF.L.U64.HI R5, R58.reuse, 0x1, R59 ;  /* 0x000000013a057819 */ /* 0x040fe2000001023b */
[----:B------:R-:W-:Y:S01]  /*3d40*/  FMUL R31, R31, R56 ;  /* 0x000000381f1f7220 */ /* 0x000fe20000400000 */
[----:B------:R-:W-:Y:S01]  /*3d50*/  LEA R8, P3, R58, R6, 0x1 ;  /* 0x000000063a087211 */ /* 0x000fe200078608ff */
[----:B------:R-:W-:Y:S01]  /*3d60*/  @P1 STG.E.U16 desc[UR36][R6.64+0x2], R25 ;  /* 0x0000021906001986 */ /* 0x000fe2000c101524 */
[----:B------:R-:W-:Y:S01]  /*3d70*/  ISETP.GT.AND P1, PT, R3, 0x8, P0 ;  /* 0x000000080300780c */ /* 0x000fe20000724270 */
[----:B------:R-:W-:Y:S01]  /*3d80*/  FMUL R32, R32, R56 ;  /* 0x0000003820207220 */ /* 0x000fe20000400000 */
[----:B------:R-:W-:Y:S01]  /*3d90*/  F2FP.BF16.F32.PACK_AB R26, RZ, R26 ;  /* 0x0000001aff1a723e */ /* 0x000fe200000010ff */
[----:B------:R-:W-:Y:S01]  /*3da0*/  IMAD.X R9, R5, 0x1, R7, P3 ;  /* 0x0000000105097824 */ /* 0x000fe200018e0607 */
[----:B------:R-:W-:Y:S01]  /*3db0*/  F2FP.BF16.F32.PACK_AB R27, RZ, R27 ;  /* 0x0000001bff1b723e */ /* 0x000fe200000010ff */
[-C--:B------:R-:W-:Y:S01]  /*3dc0*/  FMUL R33, R33, R56.reuse ;  /* 0x0000003821217220 */ /* 0x080fe20000400000 */
[----:B------:R-:W-:Y:S01]  /*3dd0*/  ISETP.GT.AND P0, PT, R4, 0x8, PT ;  /* 0x000000080400780c */ /* 0x000fe20003f04270 */
[----:B------:R-:W-:Y:S01]  /*3de0*/  FMUL R34, R34, R56 ;  /* 0x0000003822227220 */ /* 0x000fe20000400000 */
[----:B------:R-:W-:Y:S01]  /*3df0*/  F2FP.BF16.F32.PACK_AB R28, RZ, R28 ;  /* 0x0000001cff1c723e */ /* 0x000fe200000010ff */
[-C--:B------:R-:W-:Y:S01]  /*3e00*/  FMUL R35, R35, R56.reuse ;  /* 0x0000003823237220 */ /* 0x080fe20000400000 */
[C---:B------:R-:W-:Y:S01]  /*3e10*/  ISETP.GT.AND P4, PT, R3.reuse, RZ, P0 ;  /* 0x000000ff0300720c */ /* 0x040fe20000784270 */
[-C--:B------:R-:W-:Y:S01]  /*3e20*/  FMUL R36, R36, R56.reuse ;  /* 0x0000003824247220 */ /* 0x080fe20000400000 */
[----:B------:R-:W-:Y:S01]  /*3e30*/  F2FP.BF16.F32.PACK_AB R29, RZ, R29 ;  /* 0x0000001dff1d723e */ /* 0x000fe200000010ff */
[----:B------:R-:W-:Y:S01]  /*3e40*/  @P1 STG.E.U16 desc[UR36][R8.64], R26 ;  /* 0x0000001a08001986 */ /* 0x000fe2000c101524 */
[----:B------:R-:W-:Y:S01]  /*3e50*/  ISETP.GT.AND P1, PT, R3, 0x8, P0 ;  /* 0x000000080300780c */ /* 0x000fe20000724270 */
[-C--:B------:R-:W-:Y:S01]  /*3e60*/  FMUL R37, R37, R56.reuse ;  /* 0x0000003825257220 */ /* 0x080fe20000400000 */
[C---:B------:R-:W-:Y:S01]  /*3e70*/  ISETP.GT.AND P0, PT, R4.reuse, 0x10, PT ;  /* 0x000000100400780c */ /* 0x040fe20003f04270 */
[----:B------:R-:W-:Y:S01]  /*3e80*/  @P2 STG.E.U16 desc[UR36][R8.64+0x2], R27 ;  /* 0x0000021b08002986 */ /* 0x000fe2000c101524 */
[----:B------:R-:W-:Y:S01]  /*3e90*/  ISETP.GT.AND P2, PT, R4, 0x9, PT ;  /* 0x000000090400780c */ /* 0x000fe20003f44270 */
[----:B------:R-:W-:Y:S01]  /*3ea0*/  FMUL R38, R38, R56 ;  /* 0x0000003826267220 */ /* 0x000fe20000400000 */
[----:B------:R-:W-:Y:S01]  /*3eb0*/  F2FP.BF16.F32.PACK_AB R30, RZ, R30 ;  /* 0x0000001eff1e723e */ /* 0x000fe200000010ff */
[-C--:B------:R-:W-:Y:S01]  /*3ec0*/  FMUL R39, R39, R56.reuse ;  /* 0x0000003827277220 */ /* 0x080fe20000400000 */
[C---:B------:R-:W-:Y:S01]  /*3ed0*/  ISETP.GT.AND P3, PT, R3.reuse, RZ, P2 ;  /* 0x000000ff0300720c */ /* 0x040fe20001764270 */
[----:B------:R-:W-:Y:S01]  /*3ee0*/  @P4 STG.E.U16 desc[UR36][R6.64+0x10], R28 ;  /* 0x0000101c06004986 */ /* 0x000fe2000c101524 */
[----:B------:R-:W-:Y:S01]  /*3ef0*/  ISETP.GT.AND P2, PT, R3, 0x8, P2 ;  /* 0x000000080300780c */ /* 0x000fe20001744270 */
[-C--:B------:R-:W-:Y:S01]  /*3f00*/  FMUL R40, R40, R56.reuse ;  /* 0x0000003828287220 */ /* 0x080fe20000400000 */
[----:B------:R-:W-:Y:S01]  /*3f10*/  F2FP.BF16.F32.PACK_AB R31, RZ, R31 ;  /* 0x0000001fff1f723e */ /* 0x000fe200000010ff */
[-C--:B------:R-:W-:Y:S01]  /*3f20*/  FMUL R41, R41, R56.reuse ;  /* 0x0000003829297220 */ /* 0x080fe20000400000 */
[----:B------:R-:W-:Y:S01]  /*3f30*/  ISETP.GT.AND P4, PT, R3, RZ, P0 ;  /* 0x000000ff0300720c */ /* 0x000fe20000784270 */
[----:B------:R-:W-:Y:S01]  /*3f40*/  FMUL R42, R42, R56 ;  /* 0x000000382a2a7220 */ /* 0x000fe20000400000 */
[----:B------:R-:W-:Y:S01]  /*3f50*/  F2FP.BF16.F32.PACK_AB R32, RZ, R32 ;  /* 0x00000020ff20723e */ /* 0x000fe200000010ff */
[-C--:B------:R-:W-:Y:S01]  /*3f60*/  FMUL R43, R43, R56.reuse ;  /* 0x000000382b2b7220 */ /* 0x080fe20000400000 */
[----:B------:R-:W-:Y:S01]  /*3f70*/  F2FP.BF16.F32.PACK_AB R33, RZ, R33 ;  /* 0x00000021ff21723e */ /* 0x000fe200000010ff */
[----:B------:R-:W-:Y:S01]  /*3f80*/  FMUL R44, R44, R56 ;  /* 0x000000382c2c7220 */ /* 0x000fe20000400000 */
[----:B------:R-:W-:Y:S01]  /*3f90*/  F2FP.BF16.F32.PACK_AB R34, RZ, R34 ;  /* 0x00000022ff22723e */ /* 0x000fe200000010ff */
[----:B------:R-:W-:Y:S01]  /*3fa0*/  @P3 STG.E.U16 desc[UR36][R6.64+0x12], R29 ;  /* 0x0000121d06003986 */ /* 0x000fe2000c101524 */
[----:B------:R-:W-:Y:S01]  /*3fb0*/  ISETP.GT.AND P3, PT, R4, 0x11, PT ;  /* 0x000000110400780c */ /* 0x000fe20003f64270 */
[-C--:B------:R-:W-:Y:S01]  /*3fc0*/  FMUL R45, R45, R56.reuse ;  /* 0x000000382d2d7220 */ /* 0x080fe20000400000 */
[----:B------:R-:W-:Y:S01]  /*3fd0*/  F2FP.BF16.F32.PACK_AB R35, RZ, R35 ;  /* 0x00000023ff23723e */ /* 0x000fe200000010ff */
[----:B------:R-:W-:Y:S01]  /*3fe0*/  @P1 STG.E.U16 desc[UR36][R8.64+0x10], R30 ;  /* 0x0000101e08001986 */ /* 0x000fe2000c101524 */
[C---:B------:R-:W-:Y:S01]  /*3ff0*/  ISETP.GT.AND P1, PT, R3.reuse, 0x8, P0 ;  /* 0x000000080300780c */ /* 0x040fe20000724270 */
[-C--:B------:R-:W-:Y:S01]  /*4000*/  FMUL R46, R46, R56.reuse ;  /* 0x000000382e2e7220 */ /* 0x080fe20000400000 */
[----:B------:R-:W-:Y:S01]  /*4010*/  ISETP.GT.AND P0, PT, R4, 0x18, PT ;  /* 0x000000180400780c */ /* 0x000fe20003f04270 */
[----:B------:R-:W-:Y:S01]  /*4020*/  @P2 STG.E.U16 desc[UR36][R8.64+0x12], R31 ;  /* 0x0000121f08002986 */ /* 0x000fe2000c101524 */
[----:B------:R-:W-:Y:S01]  /*4030*/  ISETP.GT.AND P2, PT, R3, RZ, P3 ;  /* 0x000000ff0300720c */ /* 0x000fe20001f44270 */
[-C--:B------:R-:W-:Y:S01]  /*4040*/  FMUL R47, R47, R56.reuse ;  /* 0x000000382f2f7220 */ /* 0x080fe20000400000 */
[C---:B------:R-:W-:Y:S01]  /*4050*/  ISETP.GT.AND P3, PT, R3.reuse, 0x8, P3 ;  /* 0x000000080300780c */ /* 0x040fe20001f64270 */
[----:B------:R-:W-:Y:S01]  /*4060*/  @P4 STG.E.U16 desc[UR36][R6.64+0x20], R32 ;  /* 0x0000202006004986 */ /* 0x000fe2000c101524 */
[----:B------:R-:W-:Y:S01]  /*4070*/  ISETP.GT.AND P4, PT, R3, RZ, P0 ;  /* 0x000000ff0300720c */ /* 0x000fe20000784270 */
[----:B------:R-:W-:Y:S01]  /*4080*/  FMUL R48, R48, R56 ;  /* 0x0000003830307220 */ /* 0x000fe20000400000 */
[----:B------:R-:W-:Y:S01]  /*4090*/  F2FP.BF16.F32.PACK_AB R36, RZ, R36 ;  /* 0x00000024ff24723e */ /* 0x000fe200000010ff */
[-C--:B------:R-:W-:Y:S01]  /*40a0*/  FMUL R49, R49, R56.reuse ;  /* 0x0000003831317220 */ /* 0x080fe20000400000 */
[----:B------:R-:W-:Y:S01]  /*40b0*/  F2FP.BF16.F32.PACK_AB R37, RZ, R37 ;  /* 0x00000025ff25723e */ /* 0x000fe200000010ff */
[----:B------:R-:W-:Y:S01]  /*40c0*/  FMUL R50, R50, R56 ;  /* 0x0000003832327220 */ /* 0x000fe20000400000 */
[----:B------:R-:W-:Y:S01]  /*40d0*/  F2FP.BF16.F32.PACK_AB R38, RZ, R38 ;  /* 0x00000026ff26723e */ /* 0x000fe200000010ff */
[----:B------:R-:W-:Y:S01]  /*40e0*/  FMUL R51, R51, R56 ;  /* 0x0000003833337220 */ /* 0x000fe20000400000 */
[----:B------:R-:W-:Y:S01]  /*40f0*/  F2FP.BF16.F32.PACK_AB R39, RZ, R39 ;  /* 0x00000027ff27723e */ /* 0x000fe200000010ff */
[----:B------:R-:W-:Y:S01]  /*4100*/  @P2 STG.E.U16 desc[UR36][R6.64+0x22], R33 ;  /* 0x0000222106002986 */ /* 0x000fe2000c101524 */
[----:B------:R-:W-:Y:S01]  /*4110*/  F2FP.BF16.F32.PACK_AB R40, RZ, R40 ;  /* 0x00000028ff28723e */ /* 0x000fe200000010ff */
        /* <DEDUP_REMOVED lines=10> */
[----:B------:R-:W-:Y:S01]  /*41c0*/  @P4 STG.E.U16 desc[UR36][R6.64+0x30], R36 ;  /* 0x0000302406004986 */ /* 0x000fe2000c101524 */
[----:B------:R-:W-:Y:S01]  /*41d0*/  ISETP.GT.AND P2, PT, R3, RZ, P3 ;  /* 0x000000ff0300720c */ /* 0x000fe20001f44270 */
[----:B------:R-:W-:Y:S01]  /*41e0*/  FMUL R55, R55, R56 ;  /* 0x0000003837377220 */ /* 0x000fe20000400000 */
[----:B------:R-:W-:-:S02]  /*41f0*/  ISETP.GT.AND P4, PT, R3, 0x8, P3 ;  /* 0x000000080300780c */ /* 0x000fc40001f84270 */
[C---:B------:R-:W-:Y:S02]  /*4200*/  ISETP.GT.AND P3, PT, R3.reuse, RZ, P0 ;  /* 0x000000ff0300720c */ /* 0x040fe40000764270 */
[----:B------:R-:W-:Y:S02]  /*4210*/  ISETP.GT.AND P0, PT, R3, 0x8, P0 ;  /* 0x000000080300780c */ /* 0x000fe40000704270 */
[----:B------:R-:W-:Y:S02]  /*4220*/  F2FP.BF16.F32.PACK_AB R43, RZ, R43 ;  /* 0x0000002bff2b723e */ /* 0x000fe400000010ff */
[----:B------:R-:W-:Y:S02]  /*4230*/  F2FP.BF16.F32.PACK_AB R44, RZ, R44 ;  /* 0x0000002cff2c723e */ /* 0x000fe400000010ff */
[----:B------:R-:W-:Y:S01]  /*4240*/  F2FP.BF16.F32.PACK_AB R45, RZ, R45 ;  /* 0x0000002dff2d723e */ /* 0x000fe200000010ff */
[----:B------:R-:W-:Y:S01]  /*4250*/  @P2 STG.E.U16 desc[UR36][R6.64+0x32], R37 ;  /* 0x0000322506002986 */ /* 0x000fe2000c101524 */
[----:B------:R-:W-:-:S02]  /*4260*/  F2FP.BF16.F32.PACK_AB R46, RZ, R46 ;  /* 0x0000002eff2e723e */ /* 0x000fc400000010ff */
[----:B------:R-:W-:Y:S01]  /*4270*/  F2FP.BF16.F32.PACK_AB R47, RZ, R47 ;  /* 0x0000002fff2f723e */ /* 0x000fe200000010ff */
[----:B------:R-:W-:Y:S01]  /*4280*/  @P1 STG.E.U16 desc[UR36][R8.64+0x30], R38 ;  /* 0x0000302608001986 */ /* 0x000fe2000c101524 */
[C---:B------:R-:W-:Y:S02]  /*4290*/  ISETP.GT.AND P1, PT, R4.reuse, 0x28, PT ;  /* 0x000000280400780c */ /* 0x040fe40003f24270 */
[----:B------:R-:W-:Y:S01]  /*42a0*/  F2FP.BF16.F32.PACK_AB R48, RZ, R48 ;  /* 0x00000030ff30723e */ /* 0x000fe200000010ff */
[----:B------:R-:W-:Y:S01]  /*42b0*/  @P4 STG.E.U16 desc[UR36][R8.64+0x32], R39 ;  /* 0x0000322708004986 */ /* 0x000fe2000c101524 */
[----:B------:R-:W-:Y:S02]  /*42c0*/  ISETP.GT.AND P4, PT, R4, 0x21, PT ;  /* 0x000000210400780c */ /* 0x000fe40003f84270 */
[----:B------:R-:W-:Y:S01]  /*42d0*/  F2FP.BF16.F32.PACK_AB R49, RZ, R49 ;  /* 0x00000031ff31723e */ /* 0x000fe200000010ff */
[----:B------:R-:W-:Y:S01]  /*42e0*/  @P3 STG.E.U16 desc[UR36][R6.64+0x40], R40 ;  /* 0x0000402806003986 */ /* 0x000fe2000c101524 */
[----:B------:R-:W-:-:S02]  /*42f0*/  ISETP.GT.AND P2, PT, R3, RZ, P4 ;  /* 0x000000ff0300720c */ /* 0x000fc40002744270 */
[C---:B------:R-:W-:Y:S02]  /*4300*/  ISETP.GT.AND P4, PT, R3.reuse, 0x8, P4 ;  /* 0x000000080300780c */ /* 0x040fe40002784270 */
        /* <DEDUP_REMOVED lines=12> */
[C---:B------:R-:W-:Y:S02]  /*43d0*/  ISETP.GT.AND P2, PT, R3.reuse, RZ, P0 ;  /* 0x000000ff0300720c */ /* 0x040fe40000744270 */
[----:B------:R-:W-:Y:S01]  /*43e0*/  ISETP.GT.AND P0, PT, R3, 0x8, P0 ;  /* 0x000000080300780c */ /* 0x000fe20000704270 */
[----:B------:R-:W-:Y:S01]  /*43f0*/  @P3 STG.E.U16 desc[UR36][R6.64+0x50], R44 ;  /* 0x0000502c06003986 */ /* 0x000fe2000c101524 */
[----:B------:R-:W-:-:S04]  /*4400*/  ISETP.GT.AND P3, PT, R4, 0x30, PT ;  /* 0x000000300400780c */ /* 0x000fc80003f64270 */
[C---:B------:R-:W-:Y:S02]  /*4410*/  ISETP.GT.AND P4, PT, R3.reuse, RZ, P3 ;  /* 0x000000ff0300720c */ /* 0x040fe40001f84270 */
[----:B------:R-:W-:-:S03]  /*4420*/  ISETP.GT.AND P3, PT, R3, 0x8, P3 ;  /* 0x000000080300780c */ /* 0x000fc60001f64270 */
[----:B------:R-:W-:Y:S01]  /*4430*/  @P2 STG.E.U16 desc[UR36][R6.64+0x52], R45 ;  /* 0x0000522d06002986 */ /* 0x000fe2000c101524 */
[----:B------:R-:W-:-:S03]  /*4440*/  ISETP.GT.AND P2, PT, R4, 0x39, PT ;  /* 0x000000390400780c */ /* 0x000fc60003f44270 */
[----:B------:R-:W-:Y:S01]  /*4450*/  @P1 STG.E.U16 desc[UR36][R8.64+0x50], R46 ;  /* 0x0000502e08001986 */ /* 0x000fe2000c101524 */
[----:B------:R-:W-:-:S03]  /*4460*/  ISETP.GT.AND P1, PT, R4, 0x38, PT ;  /* 0x000000380400780c */ /* 0x000fc60003f24270 */
[----:B------:R-:W-:Y:S01]  /*4470*/  @P0 STG.E.U16 desc[UR36][R8.64+0x52], R47 ;  /* 0x0000522f08000986 */ /* 0x000fe2000c101524 */
[----:B------:R-:W-:-:S03]  /*4480*/  ISETP.GT.AND P0, PT, R4, 0x31, PT ;  /* 0x000000310400780c */ /* 0x000fc60003f04270 */
[----:B------:R-:W-:Y:S01]  /*4490*/  @P4 STG.E.U16 desc[UR36][R6.64+0x60], R48 ;  /* 0x0000603006004986 */ /* 0x000fe2000c101524 */
[C---:B------:R-:W-:Y:S02]  /*44a0*/  ISETP.GT.AND P4, PT, R3.reuse, RZ, P0 ;  /* 0x000000ff0300720c */ /* 0x040fe40000784270 */
[----:B------:R-:W-:-:S11]  /*44b0*/  ISETP.GT.AND P0, PT, R3, 0x8, P0 ;  /* 0x000000080300780c */ /* 0x000fd60000704270 */
[----:B------:R-:W-:Y:S02]  /*44c0*/  @P4 IMAD.MOV.U32 R4, RZ, RZ, R6 ;  /* 0x000000ffff044224 */ /* 0x000fe400078e0006 */
[----:B------:R-:W-:-:S05]  /*44d0*/  @P4 IMAD.MOV.U32 R5, RZ, RZ, R7 ;  /* 0x000000ffff054224 */ /* 0x000fca00078e0007 */
[----:B------:R0:W-:Y:S01]  /*44e0*/  @P4 STG.E.U16 desc[UR36][R4.64+0x62], R49 ;  /* 0x0000623104004986 */ /* 0x0001e2000c101524 */
[C---:B------:R-:W-:Y:S02]  /*44f0*/  ISETP.GT.AND P4, PT, R3.reuse, RZ, P2 ;  /* 0x000000ff0300720c */ /* 0x040fe40001784270 */
[----:B------:R-:W-:Y:S01]  /*4500*/  ISETP.GT.AND P2, PT, R3, 0x8, P2 ;  /* 0x000000080300780c */ /* 0x000fe20001744270 */
[----:B0-----:R-:W-:Y:S02]  /*4510*/  @P3 IMAD.MOV.U32 R4, RZ, RZ, R8 ;  /* 0x000000ffff043224 */ /* 0x001fe400078e0008 */
[----:B------:R-:W-:-:S05]  /*4520*/  @P3 IMAD.MOV.U32 R5, RZ, RZ, R9 ;  /* 0x000000ffff053224 */ /* 0x000fca00078e0009 */
[----:B------:R0:W-:Y:S01]  /*4530*/  @P3 STG.E.U16 desc[UR36][R4.64+0x60], R50 ;  /* 0x0000603204003986 */ /* 0x0001e2000c101524 */
[C---:B------:R-:W-:Y:S02]  /*4540*/  ISETP.GT.AND P3, PT, R3.reuse, RZ, P1 ;  /* 0x000000ff0300720c */ /* 0x040fe40000f64270 */
[----:B------:R-:W-:Y:S01]  /*4550*/  ISETP.GT.AND P1, PT, R3, 0x8, P1 ;  /* 0x000000080300780c */ /* 0x000fe20000f24270 */
[----:B0-----:R-:W-:Y:S02]  /*4560*/  @P0 IMAD.MOV.U32 R4, RZ, RZ, R8 ;  /* 0x000000ffff040224 */ /* 0x001fe400078e0008 */
[----:B------:R-:W-:-:S05]  /*4570*/  @P0 IMAD.MOV.U32 R5, RZ, RZ, R9 ;  /* 0x000000ffff050224 */ /* 0x000fca00078e0009 */
[----:B------:R0:W-:Y:S03]  /*4580*/  @P0 STG.E.U16 desc[UR36][R4.64+0x62], R51 ;  /* 0x0000623304000986 */ /* 0x0001e6000c101524 */
[----:B0-----:R-:W-:Y:S02]  /*4590*/  @P3 IMAD.MOV.U32 R4, RZ, RZ, R6 ;  /* 0x000000ffff043224 */ /* 0x001fe400078e0006 */
[----:B------:R-:W-:-:S05]  /*45a0*/  @P3 IMAD.MOV.U32 R5, RZ, RZ, R7 ;  /* 0x000000ffff053224 */ /* 0x000fca00078e0007 */
[----:B------:R0:W-:Y:S04]  /*45b0*/  @P3 STG.E.U16 desc[UR36][R4.64+0x70], R52 ;  /* 0x0000703404003986 */ /* 0x0001e8000c101524 */
[----:B------:R4:W-:Y:S01]  /*45c0*/  @P4 STG.E.U16 desc[UR36][R6.64+0x72], R53 ;  /* 0x0000723506004986 */ /* 0x0009e2000c101524 */
[----:B0-----:R-:W-:Y:S02]  /*45d0*/  @P1 IMAD.MOV.U32 R4, RZ, RZ, R8 ;  /* 0x000000ffff041224 */ /* 0x001fe400078e0008 */
[----:B------:R-:W-:-:S05]  /*45e0*/  @P1 IMAD.MOV.U32 R5, RZ, RZ, R9 ;  /* 0x000000ffff051224 */ /* 0x000fca00078e0009 */
[----:B------:R4:W-:Y:S04]  /*45f0*/  @P1 STG.E.U16 desc[UR36][R4.64+0x70], R54 ;  /* 0x0000703604001986 */ /* 0x0009e8000c101524 */
[----:B------:R4:W-:Y:S02]  /*4600*/  @P2 STG.E.U16 desc[UR36][R8.64+0x72], R55 ;  /* 0x0000723708002986 */ /* 0x0009e4000c101524 */
.L_x_94:
[----:B------:R-:W-:Y:S05]  /*4610*/  BSYNC B0 ;  /* 0x0000000000007941 */ /* 0x000fea0003800000 */
.L_x_32:
[----:B------:R-:W-:Y:S01]  /*4620*/  IADD3 R16, P0, R16, UR38, RZ ;  /* 0x0000002610107c10 */ /* 0x000fe2000ff1e0ff */
[----:B------:R-:W-:Y:S01]  /*4630*/  ULDC.64 UR4, c[0x0][0x650] ;  /* 0x0001940000047ab9 */ /* 0x000fe20000000a00 */
[----:B------:R-:W-:Y:S01]  /*4640*/  PRMT R3, RZ, 0x7610, R3 ;  /* 0x00007610ff037816 */ /* 0x000fe20000000003 */
[----:B------:R-:W-:Y:S01]  /*4650*/  IMAD.MOV.U32 R70, RZ, RZ, -0x1 ;  /* 0xffffffffff467424 */ /* 0x000fe200078e00ff */
[----:B------:R-:W-:Y:S01]  /*4660*/  IADD3.X R17, R17, UR41, RZ, P0, !PT ;  /* 0x0000002911117c10 */ /* 0x000fe200087fe4ff */
[----:B------:R-:W-:Y:S01]  /*4670*/  IMAD.MOV.U32 R67, RZ, RZ, -0x1 ;  /* 0xffffffffff437424 */ /* 0x000fe200078e00ff */
[----:B------:R-:W-:-:S04]  /*4680*/  ISETP.GE.U32.AND P0, PT, R16, UR4, PT ;  /* 0x0000000410007c0c */ /* 0x000fc8000bf06070 */
[----:B------:R-:W-:-:S13]  /*4690*/  ISETP.GE.U32.AND.EX P0, PT, R17, UR5, PT, P0 ;  /* 0x0000000511007c0c */ /* 0x000fda000bf06100 */
[----:B------:R-:W-:Y:S05]  /*46a0*/  @P0 BRA `(.L_x_95) ;  /* 0x00000004004c0947 */ /* 0x000fea0003800000 */
[----:B-12---:R-:W1:Y:S01]  /*46b0*/  LDC.64 R10, c[0x0][0x628] ;  /* 0x00018a00ff0a7b82 */ /* 0x006e620000000a00 */
[----:B---3--:R-:W2:Y:S01]  /*46c0*/  S2R R12, SR_CTAID.X ;  /* 0x00000000000c7919 */ /* 0x008ea20000002500 */
[----:B----4-:R-:W-:Y:S02]  /*46d0*/  IMAD.MOV.U32 R8, RZ, RZ, R16 ;  /* 0x000000ffff087224 */ /* 0x010fe400078e0010 */
[----:B------:R-:W-:Y:S01]  /*46e0*/  IMAD.MOV.U32 R9, RZ, RZ, R17 ;  /* 0x000000ffff097224 */ /* 0x000fe200078e0011 */
[----:B------:R-:W3:Y:S03]  /*46f0*/  S2R R20, SR_CTAID.Y ;  /* 0x0000000000147919 */ /* 0x000ee60000002600 */
[----:B------:R-:W4:Y:S08]  /*4700*/  LDC R0, c[0x0][0x630] ;  /* 0x00018c00ff007b82 */ /* 0x000f300000000800 */
[----:B------:R-:W0:Y:S01]  /*4710*/  LDC.64 R14, c[0x0][0x620] ;  /* 0x00018800ff0e7b82 */ /* 0x000e220000000a00 */
[----:B-1----:R-:W-:-:S04]  /*4720*/  ISETP.NE.U32.AND P0, PT, R10, RZ, PT ;  /* 0x000000ff0a00720c */ /* 0x002fc80003f05070 */
[----:B------:R-:W-:-:S13]  /*4730*/  ISETP.NE.AND.EX P0, PT, R11, RZ, PT, P0 ;  /* 0x000000ff0b00720c */ /* 0x000fda0003f05300 */
[----:B0-234-:R-:W-:Y:S05]  /*4740*/  @!P0 BRA `(.L_x_96) ;  /* 0x0000000000288947 */ /* 0x01dfea0003800000 */
        /* <DEDUP_REMOVED lines=10> */
.L_x_96:
[-CC-:B------:R-:W-:Y:S01]  /*47f0*/  SHF.R.U64 R67, R8, R0.reuse, R9.reuse ;  /* 0x0000000008437219 */ /* 0x180fe20000001209 */
[----:B------:R-:W0:Y:S01]  /*4800*/  LDC.64 R26, c[0x0][0x640] ;  /* 0x00019000ff1a7b82 */ /* 0x000e220000000a00 */
[----:B------:R-:W-:Y:S01]  /*4810*/  SHF.R.U32.HI R0, RZ, R0, R9 ;  /* 0x00000000ff007219 */ /* 0x000fe20000011609 */
[----:B------:R-:W-:Y:S01]  /*4820*/  ULDC UR4, c[0x0][0x150] ;  /* 0x0000540000047ab9 */ /* 0x000fe20000000800 */
[----:B------:R-:W-:Y:S02]  /*4830*/  IADD3 R3, P0, RZ, -R67, RZ ;  /* 0x80000043ff037210 */ /* 0x000fe40007f1e0ff */
[----:B------:R-:W-:-:S03]  /*4840*/  I2FP.F32.U32 R7, R12 ;  /* 0x0000000c00077245 */ /* 0x000fc60000201000 */
[----:B------:R-:W1:Y:S01]  /*4850*/  LDC R6, c[0x0][0x618] ;  /* 0x00018600ff067b82 */ /* 0x000e620000000800 */
[----:B------:R-:W-:Y:S02]  /*4860*/  IMAD.X R5, RZ, RZ, ~R0, P0 ;  /* 0x000000ffff057224 */ /* 0x000fe400000e0e00 */
[----:B------:R-:W-:Y:S01]  /*4870*/  FMUL R7, R7, UR4 ;  /* 0x0000000407077c20 */ /* 0x000fe20008400000 */
[----:B------:R-:W-:Y:S01]  /*4880*/  ULDC UR4, c[0x0][0x154] ;  /* 0x0000550000047ab9 */ /* 0x000fe20000000800 */
[-C--:B------:R-:W-:Y:S02]  /*4890*/  IMAD R0, R5, R14.reuse, RZ ;  /* 0x0000000e05007224 */ /* 0x080fe400078e02ff */
[C---:B------:R-:W-:Y:S01]  /*48a0*/  IMAD.WIDE.U32 R4, R3.reuse, R14, R16 ;  /* 0x0000000e03047225 */ /* 0x040fe200078e0010 */
[----:B------:R-:W2:Y:S01]  /*48b0*/  LDC R11, c[0x0][0x608] ;  /* 0x00018200ff0b7b82 */ /* 0x000ea20000000800 */
[----:B------:R-:W3:Y:S02]  /*48c0*/  F2I.U32.TRUNC.NTZ R7, R7 ;  /* 0x0000000700077305 */ /* 0x000ee4000020f000 */
[----:B------:R-:W-:-:S04]  /*48d0*/  IMAD R3, R3, R15, R0 ;  /* 0x0000000f03037224 */ /* 0x000fc800078e0200 */
[----:B------:R-:W-:Y:S01]  /*48e0*/  IMAD.IADD R3, R5, 0x1, R3 ;  /* 0x0000000105037824 */ /* 0x000fe200078e0203 */
[----:B------:R-:W4:Y:S01]  /*48f0*/  LDC R8, c[0x0][0x658] ;  /* 0x00019600ff087b82 */ /* 0x000f220000000800 */
[----:B------:R-:W-:Y:S02]  /*4900*/  I2FP.F32.U32 R5, R20 ;  /* 0x0000001400057245 */ /* 0x000fe40000201000 */
[----:B0-----:R-:W-:-:S04]  /*4910*/  ISETP.NE.U32.AND P0, PT, R26, RZ, PT ;  /* 0x000000ff1a00720c */ /* 0x001fc80003f05070 */
[----:B------:R-:W-:Y:S01]  /*4920*/  ISETP.NE.AND.EX P0, PT, R27, RZ, PT, P0 ;  /* 0x000000ff1b00720c */ /* 0x000fe20003f05300 */
[----:B------:R-:W0:Y:S01]  /*4930*/  LDC R9, c[0x0][0x144] ;  /* 0x00005100ff097b82 */ /* 0x000e220000000800 */
[-C--:B-1----:R-:W-:Y:S01]  /*4940*/  SHF.R.U64 R13, R4, R6.reuse, R3 ;  /* 0x00000006040d7219 */ /* 0x082fe20000001203 */
[----:B---3--:R-:W-:Y:S01]  /*4950*/  IMAD.MOV R7, RZ, RZ, -R7 ;  /* 0x000000ffff077224 */ /* 0x008fe200078e0a07 */
[----:B------:R-:W-:Y:S01]  /*4960*/  SHF.R.U32.HI R0, RZ, R6, R3 ;  /* 0x00000006ff007219 */ /* 0x000fe20000011603 */
[----:B------:R-:W-:-:S04]  /*4970*/  FMUL R6, R5, UR4 ;  /* 0x0000000405067c20 */ /* 0x000fc80008400000 */
[----:B------:R-:W1:Y:S01]  /*4980*/  LDC R21, c[0x0][0x148] ;  /* 0x00005200ff157b82 */ /* 0x000e620000000800 */
[----:B------:R3:W0:Y:S01]  /*4990*/  F2I.U32.TRUNC.NTZ R14, R6 ;  /* 0x00000006000e7305 */ /* 0x000622000020f000 */
[-CC-:B--2---:R-:W-:Y:S02]  /*49a0*/  SHF.R.U64 R10, R13, R11.reuse, R0.reuse ;  /* 0x0000000b0d0a7219 */ /* 0x184fe40000001200 */
[----:B------:R-:W-:-:S04]  /*49b0*/  SHF.R.U32.HI R3, RZ, R11, R0 ;  /* 0x0000000bff037219 */ /* 0x000fc80000011600 */
[----:B-----5:R-:W2:Y:S01]  /*49c0*/  LDC R24, c[0x0][0x648] ;  /* 0x00019200ff187b82 */ /* 0x020ea20000000800 */
[-CC-:B----4-:R-:W-:Y:S02]  /*49d0*/  SHF.R.U64 R15, R10, R8.reuse, R3.reuse ;  /* 0x000000080a0f7219 */ /* 0x190fe40000001203 */
[----:B------:R-:W-:-:S03]  /*49e0*/  SHF.R.U32.HI R5, RZ, R8, R3 ;  /* 0x00000008ff057219 */ /* 0x000fc60000011603 */
[----:B------:R-:W-:Y:S02]  /*49f0*/  IMAD.MOV.U32 R4, RZ, RZ, R15 ;  /* 0x000000ffff047224 */ /* 0x000fe400078e000f */
[----:B------:R-:W4:Y:S01]  /*4a00*/  LDC R28, c[0x0][0x638] ;  /* 0x00018e00ff1c7b82 */ /* 0x000f220000000800 */
[----:B0-----:R-:W-:-:S07]  /*4a10*/  IMAD R25, R9, R7, R12 ;  /* 0x0000000709197224 */ /* 0x001fce00078e020c */
[----:B------:R-:W0:Y:S08]  /*4a20*/  LDC R29, c[0x0][0x610] ;  /* 0x00018400ff1d7b82 */ /* 0x000e300000000800 */
[----:B------:R-:W0:Y:S01]  /*4a30*/  LDC R30, c[0x0][0x600] ;  /* 0x00018000ff1e7b82 */ /* 0x000e220000000800 */
[----:B-1-3--:R-:W-:Y:S05]  /*4a40*/  @!P0 BRA `(.L_x_97) ;  /* 0x0000000000288947 */ /* 0x00afea0003800000 */
[----:B------:R-:W1:Y:S02]  /*4a50*/  LDC R0, c[0x0][0x64c] ;  /* 0x00019300ff007b82 */ /* 0x000e640000000800 */
[----:B-1----:R-:W-:-:S05]  /*4a60*/  IADD3 R3, P0, R15, R0, RZ ;  /* 0x000000000f037210 */ /* 0x002fca0007f1e0ff */
        /* <DEDUP_REMOVED lines=8> */
.L_x_97:
[----:B------:R-:W-:Y:S01]  /*4af0*/  ISETP.NE.AND P0, PT, R2, 0x1, PT ;  /* 0x000000010200780c */ /* 0x000fe20003f05270 */
[----:B------:R-:W-:Y:S01]  /*4b00*/  IMAD.MOV R14, RZ, RZ, -R14 ;  /* 0x000000ffff0e7224 */ /* 0x000fe200078e0a0e */
[----:B--2---:R-:W-:Y:S02]  /*4b10*/  SHF.R.U64 R0, R4, R24, R5 ;  /* 0x0000001804007219 */ /* 0x004fe40000001205 */
[----:B------:R-:W-:Y:S02]  /*4b20*/  LOP3.LUT R3, R10, R65, RZ, 0xc0, !PT ;  /* 0x000000410a037212 */ /* 0x000fe400078ec0ff */
[----:B------:R-:W-:Y:S01]  /*4b30*/  LOP3.LUT R6, R13, R64, RZ, 0xc0, !PT ;  /* 0x000000400d067212 */ /* 0x000fe200078ec0ff */
[----:B------:R-:W-:Y:S02]  /*4b40*/  IMAD.MOV R4, RZ, RZ, -R0 ;  /* 0x000000ffff047224 */ /* 0x000fe400078e0a00 */
[----:B------:R-:W-:Y:S02]  /*4b50*/  IMAD R0, R60, R0, R3 ;  /* 0x000000003c007224 */ /* 0x000fe400078e0203 */
[----:B----4-:R-:W-:-:S02]  /*4b60*/  IMAD R3, R4, R28, R15 ;  /* 0x0000001c04037224 */ /* 0x010fc400078e020f */
[----:B------:R-:W-:Y:S02]  /*4b70*/  @P0 IMAD R25, R21, R14, R20 ;  /* 0x0000000e15190224 */ /* 0x000fe400078e0214 */
[----:B0-----:R-:W-:Y:S02]  /*4b80*/  IMAD R5, R3, R30, R6 ;  /* 0x0000001e03057224 */ /* 0x001fe400078e0206 */
[----:B------:R-:W-:Y:S02]  /*4b90*/  IMAD R0, R0, R29, R25 ;  /* 0x0000001d00007224 */ /* 0x000fe400078e0219 */
[----:B------:R-:W-:-:S03]  /*4ba0*/  IMAD.MOV.U32 R4, RZ, RZ, 0x1 ;  /* 0x00000001ff047424 */ /* 0x000fc600078e00ff */
[----:B------:R-:W-:Y:S02]  /*4bb0*/  SEL R70, R5, R0, !P0 ;  /* 0x0000000005467207 */ /* 0x000fe40004000000 */
[----:B------:R-:W-:Y:S02]  /*4bc0*/  PRMT R3, R4, 0x7610, R3 ;  /* 0x0000761004037816 */ /* 0x000fe40000000003 */
[----:B------:R-:W-:-:S07]  /*4bd0*/  SEL R0, R0, R5, !P0 ;  /* 0x0000000500007207 */ /* 0x000fce0004000000 */
.L_x_95:
[----:B------:R-:W-:Y:S01]  /*4be0*/  UIADD3 UR42, UR43, UR42, URZ ;  /* 0x0000002a2b2a7290 */ /* 0x000fe2000fffe03f */
[----:B------:R-:W-:Y:S01]  /*4bf0*/  LOP3.LUT P0, RZ, R3, 0xff, RZ, 0xc0, !PT ;  /* 0x000000ff03ff7812 */ /* 0x000fe2000780c0ff */
[----:B------:R-:W-:Y:S02]  /*4c00*/  IMAD.MOV.U32 R71, RZ, RZ, R0 ;  /* 0x000000ffff477224 */ /* 0x000fe400078e0000 */
[----:B------:R-:W-:Y:S02]  /*4c10*/  USHF.R.U32.HI UR4, URZ, 0x2, UR42 ;  /* 0x000000023f047899 */ /* 0x000fe4000801162a */
[----:B------:R-:W-:Y:S02]  /*4c20*/  UISETP.GT.U32.AND UP1, UPT, UR42, 0x3, UPT ;  /* 0x000000032a00788c */ /* 0x000fe4000bf24070 */
[----:B------:R-:W-:Y:S02]  /*4c30*/  ULOP3.LUT UR4, UR4, 0x1, URZ, 0xc0, !UPT ;  /* 0x0000000104047892 */ /* 0x000fe4000f8ec03f */
[----:B------:R-:W-:-:S02]  /*4c40*/  UISETP.LT.U32.AND UP1, UPT, UR43, 0x4, UP1 ;  /* 0x000000042b00788c */ /* 0x000fc40008f21070 */
[----:B------:R-:W-:Y:S02]  /*4c50*/  UISETP.NE.U32.AND UP0, UPT, UR4, 0x1, UPT ;  /* 0x000000010400788c */ /* 0x000fe4000bf05070 */
[----:B------:R-:W-:Y:S02]  /*4c60*/  USEL UR5, URZ, 0x1, !UP1 ;  /* 0x000000013f057887 */ /* 0x000fe4000c800000 */
[----:B------:R-:W-:Y:S02]  /*4c70*/  UISETP.GT.U32.AND UP0, UPT, UR43, 0x3, !UP0 ;  /* 0x000000032b00788c */ /* 0x000fe4000c704070 */
[----:B------:R-:W-:Y:S02]  /*4c80*/  ULOP3.LUT UR42, UR42, 0x3, URZ, 0xc0, !UPT ;  /* 0x000000032a2a7892 */ /* 0x000fe4000f8ec03f */
[----:B------:R-:W-:-:S04]  /*4c90*/  USEL UR4, URZ, 0x1, !UP0 ;  /* 0x000000013f047887 */ /* 0x000fc8000c000000 */
[----:B------:R-:W-:Y:S01]  /*4ca0*/  ULOP3.LUT UR40, UR4, UR40, UR5, 0x96, !UPT ;  /* 0x0000002804287292 */ /* 0x000fe2000f8e9605 */
[----:B------:R-:W-:Y:S11]  /*4cb0*/  @P0 BRA `(.L_x_98) ;  /* 0xffffffc400d40947 */ /* 0x000ff6000383ffff */
[----:B------:R-:W-:Y:S05]  /*4cc0*/  EXIT ;  /* 0x000000000000794d */ /* 0x000fea0003800000 */
.L_x_7:
        /* <DEDUP_REMOVED lines=26> */
.L_x_100:
[----:B------:R-:W0:Y:S01]  /*4e70*/  LDC.64 R28, c[0x0][0x640] ;  /* 0x00019000ff1c7b82 */ /* 0x000e220000000a00 */
[-CC-:B------:R-:W-:Y:S01]  /*4e80*/  SHF.R.U64 R21, R14, R6.reuse, R15.reuse ;  /* 0x000000060e157219 */ /* 0x180fe2000000120f */
[----:B------:R-:W-:Y:S01]  /*4e90*/  IMAD.MOV.U32 R30, RZ, RZ, 0x1 ;  /* 0x00000001ff1e7424 */ /* 0x000fe200078e00ff */
[----:B------:R-:W-:Y:S02]  /*4ea0*/  SHF.R.U32.HI R6, RZ, R6, R15 ;  /* 0x00000006ff067219 */ /* 0x000fe4000001160f */
[----:B------:R-:W-:-:S03]  /*4eb0*/  IADD3 R13, P0, RZ, -R21, RZ ;  /* 0x80000015ff0d7210 */ /* 0x000fc60007f1e0ff */
[----:B------:R-:W1:Y:S02]  /*4ec0*/  LDC R12, c[0x0][0x618] ;  /* 0x00018600ff0c7b82 */ /* 0x000e640000000800 */
[----:B------:R-:W-:-:S04]  /*4ed0*/  IMAD.X R11, RZ, RZ, ~R6, P0 ;  /* 0x000000ffff0b7224 */ /* 0x000fc800000e0e06 */
[-C--:B------:R-:W-:Y:S02]  /*4ee0*/  IMAD R6, R11, R24.reuse, RZ ;  /* 0x000000180b067224 */ /* 0x080fe400078e02ff */
[----:B------:R-:W2:Y:S01]  /*4ef0*/  LDC R14, c[0x0][0x608] ;  /* 0x00018200ff0e7b82 */ /* 0x000ea20000000800 */
[----:B------:R-:W-:-:S04]  /*4f00*/  IMAD.WIDE.U32 R10, R13, R24, R16 ;  /* 0x000000180d0a7225 */ /* 0x000fc800078e0010 */
[----:B------:R-:W-:-:S03]  /*4f10*/  IMAD R13, R13, R25, R6 ;  /* 0x000000190d0d7224 */ /* 0x000fc600078e0206 */
[----:B------:R-:W3:Y:S01]  /*4f20*/  LDC R27, c[0x0][0x658] ;  /* 0x00019600ff1b7b82 */ /* 0x000ee20000000800 */
[----:B------:R-:W-:Y:S01]  /*4f30*/  IMAD.IADD R11, R11, 0x1, R13 ;  /* 0x000000010b0b7824 */ /* 0x000fe200078e020d */
[----:B0-----:R-:W-:-:S04]  /*4f40*/  ISETP.NE.U32.AND P0, PT, R28, RZ, PT ;  /* 0x000000ff1c00720c */ /* 0x001fc80003f05070 */
[----:B------:R-:W-:Y:S02]  /*4f50*/  ISETP.NE.AND.EX P0, PT, R29, RZ, PT, P0 ;  /* 0x000000ff1d00720c */ /* 0x000fe40003f05300 */
[----:B------:R-:W0:Y:S01]  /*4f60*/  LDC R20, c[0x0][0x600] ;  /* 0x00018000ff147b82 */ /* 0x000e220000000800 */
[-CC-:B-1----:R-:W-:Y:S01]  /*4f70*/  SHF.R.U64 R8, R10, R12.reuse, R11.reuse ;  /* 0x0000000c0a087219 */ /* 0x182fe2000000120b */
[----:B------:R-:W-:Y:S01]  /*4f80*/  IMAD.MOV.U32 R10, RZ, RZ, -0x1 ;  /* 0xffffffffff0a7424 */ /* 0x000fe200078e00ff */
[----:B------:R-:W-:-:S05]  /*4f90*/  SHF.R.U32.HI R11, RZ, R12, R11 ;  /* 0x0000000cff0b7219 */ /* 0x000fca000001160b */
[----:B------:R-:W1:Y:S01]  /*4fa0*/  LDC R24, c[0x0][0x648] ;  /* 0x00019200ff187b82 */ /* 0x000e620000000800 */
[-CC-:B--2---:R-:W-:Y:S02]  /*4fb0*/  SHF.R.U64 R23, R8, R14.reuse, R11.reuse ;  /* 0x0000000e08177219 */ /* 0x184fe4000000120b */
[----:B------:R-:W-:-:S05]  /*4fc0*/  SHF.R.U32.HI R6, RZ, R14, R11 ;  /* 0x0000000eff067219 */ /* 0x000fca000001160b */
[----:B------:R-:W2:Y:S01]  /*4fd0*/  LDC R26, c[0x0][0x638] ;  /* 0x00018e00ff1a7b82 */ /* 0x000ea20000000800 */
[-C--:B---3--:R-:W-:Y:S02]  /*4fe0*/  SHF.L.U32 R10, R10, R27.reuse, RZ ;  /* 0x0000001b0a0a7219 */ /* 0x088fe400000006ff */
[-CC-:B------:R-:W-:Y:S02]  /*4ff0*/  SHF.R.U64 R25, R23, R27.reuse, R6.reuse ;  /* 0x0000001b17197219 */ /* 0x180fe40000001206 */
[----:B------:R-:W-:Y:S02]  /*5000*/  LOP3.LUT R32, RZ, R10, RZ, 0x33, !PT ;  /* 0x0000000aff207212 */ /* 0x000fe400078e33ff */
[----:B------:R-:W-:Y:S01]  /*5010*/  SHF.R.U32.HI R11, RZ, R27, R6 ;  /* 0x0000001bff0b7219 */ /* 0x000fe20000011606 */
[----:B------:R-:W3:Y:S01]  /*5020*/  LDC R31, c[0x0][0x610] ;  /* 0x00018400ff1f7b82 */ /* 0x000ee20000000800 */
[----:B------:R-:W-:Y:S01]  /*5030*/  IMAD.MOV.U32 R10, RZ, RZ, R25 ;  /* 0x000000ffff0a7224 */ /* 0x000fe200078e0019 */
[----:B------:R-:W-:Y:S06]  /*5040*/  @!P0 BRA `(.L_x_101) ;  /* 0x0000000000288947 */ /* 0x000fec0003800000 */
        /* <DEDUP_REMOVED lines=10> */
.L_x_101:
[----:B------:R-:W-:Y:S02]  /*50f0*/  ISETP.NE.AND P0, PT, R2, 0x1, PT ;  /* 0x000000010200780c */ /* 0x000fe40003f05270 */
[----:B-1----:R-:W-:Y:S01]  /*5100*/  SHF.R.U64 R6, R10, R24, R11 ;  /* 0x000000180a067219 */ /* 0x002fe2000000120b */
[----:B0-----:R-:W-:Y:S01]  /*5110*/  VIADD R11, R20, 0xffffffff ;  /* 0xffffffff140b7836 */ /* 0x001fe20000000000 */
[----:B------:R-:W-:Y:S02]  /*5120*/  SHF.L.U32 R30, R30, R27, RZ ;  /* 0x0000001b1e1e7219 */ /* 0x000fe400000006ff */
[----:B------:R-:W-:Y:S01]  /*5130*/  LOP3.LUT R5, R23, R32, RZ, 0xc0, !PT ;  /* 0x0000002017057212 */ /* 0x000fe200078ec0ff */
[----:B------:R-:W-:-:S04]  /*5140*/  IMAD.MOV R10, RZ, RZ, -R6 ;  /* 0x000000ffff0a7224 */ /* 0x000fc800078e0a06 */
[----:B------:R-:W-:Y:S01]  /*5150*/  IMAD R6, R30, R6, R5 ;  /* 0x000000061e067224 */ /* 0x000fe200078e0205 */
[----:B------:R-:W-:Y:S01]  /*5160*/  LOP3.LUT R5, R8, R11, RZ, 0xc0, !PT ;  /* 0x0000000b08057212 */ /* 0x000fe200078ec0ff */
[----:B------:R-:W-:Y:S02]  /*5170*/  @P0 IMAD R7, R9, R22, R4 ;  /* 0x0000001609070224 */ /* 0x000fe400078e0204 */
[----:B--2---:R-:W-:Y:S02]  /*5180*/  IMAD R4, R10, R26, R25 ;  /* 0x0000001a0a047224 */ /* 0x004fe400078e0219 */
[----:B---3--:R-:W-:Y:S02]  /*5190*/  IMAD R7, R6, R31, R7 ;  /* 0x0000001f06077224 */ /* 0x008fe400078e0207 */
[----:B------:R-:W-:Y:S02]  /*51a0*/  IMAD R4, R4, R20, R5 ;  /* 0x0000001404047224 */ /* 0x000fe400078e0205 */
[----:B------:R-:W-:-:S02]  /*51b0*/  IMAD.MOV.U32 R8, RZ, RZ, 0x1 ;  /* 0x00000001ff087424 */ /* 0x000fc400078e00ff */
[----:B------:R-:W-:Y:S01]  /*51c0*/  IMAD.MOV.U32 R6, RZ, RZ, R21 ;  /* 0x000000ffff067224 */ /* 0x000fe200078e0015 */
[----:B------:R-:W-:Y:S02]  /*51d0*/  SEL R19, R4, R7, !P0 ;  /* 0x0000000704137207 */ /* 0x000fe40004000000 */
[----:B------:R-:W-:-:S07]  /*51e0*/  SEL R20, R7, R4, !P0 ;  /* 0x0000000407147207 */ /* 0x000fce0004000000 */
.L_x_99:
[----:B------:R-:W-:-:S08]  /*51f0*/  NOP ;  /* 0x0000000000007918 */ /* 0x000fd00000000000 */
[----:B------:R-:W0:-:S00]  /*5200*/  USETMAXREG.DEALLOC.CTAPOOL 0x28 ;  /* 0x00000028000079c8 */ /* 0x000e0000080e0500 */
[----:B0-----:R-:W-:-:S13]  /*5210*/  ISETP.NE.AND P0, PT, R3, RZ, PT ;  /* 0x000000ff0300720c */ /* 0x001fda0003f05270 */
[----:B------:R-:W-:Y:S05]  /*5220*/  @P0 EXIT ;  /* 0x000000000000094d */ /* 0x000fea0003800000 */
[----:B------:R-:W-:Y:S01]  /*5230*/  LOP3.LUT P0, RZ, R8, 0xff, RZ, 0xc0, !PT ;  /* 0x000000ff08ff7812 */ /* 0x000fe2000780c0ff */
[----:B------:R-:W-:Y:S02]  /*5240*/  IMAD.MOV.U32 R3, RZ, RZ, 0x1 ;  /* 0x00000001ff037424 */ /* 0x000fe400078e00ff */
[----:B------:R-:W-:-:S10]  /*5250*/  IMAD.MOV.U32 R8, RZ, RZ, RZ ;  /* 0x000000ffff087224 */ /* 0x000fd400078e00ff */
[----:B------:R-:W-:Y:S05]  /*5260*/  @!P0 BRA `(.L_x_102) ;  /* 0x0000000c00588947 */ /* 0x000fea0003800000 */
[----:B------:R-:W0:Y:S01]  /*5270*/  LDC R3, c[0x0][0x28c] ;  /* 0x0000a300ff037b82 */ /* 0x000e220000000800 */
[----:B------:R-:W-:Y:S01]  /*5280*/  ULDC UR5, c[0x0][0x658] ;  /* 0x0001960000057ab9 */ /* 0x000fe20000000800 */
[----:B------:R-:W-:Y:S01]  /*5290*/  UMOV UR6, 0xffffffff ;  /* 0xffffffff00067882 */ /* 0x000fe20000000000 */
[----:B------:R-:W-:Y:S01]  /*52a0*/  BSSY B0, `(.L_x_102) ;  /* 0x00000d2000007945 */ /* 0x000fe20003800000 */
[----:B------:R-:W-:Y:S01]  /*52b0*/  USHF.L.U32 UR6, UR6, UR5, URZ ;  /* 0x0000000506067299 */ /* 0x000fe2000800063f */
[----:B------:R-:W-:Y:S01]  /*52c0*/  IMAD.MOV.U32 R10, RZ, RZ, 0x1 ;  /* 0x00000001ff0a7424 */ /* 0x000fe200078e00ff */
[----:B------:R-:W-:Y:S01]  /*52d0*/  LOP3.LUT R13, R18, 0x2, RZ, 0xfc, !PT ;  /* 0x00000002120d7812 */ /* 0x000fe200078efcff */
[----:B------:R-:W-:Y:S01]  /*52e0*/  IMAD.MOV.U32 R8, RZ, RZ, RZ ;  /* 0x000000ffff087224 */ /* 0x000fe200078e00ff */
[----:B------:R-:W1:Y:S01]  /*52f0*/  S2UR UR8, SR_CgaCtaId ;  /* 0x00000000000879c3 */ /* 0x000e620000008800 */
[----:B------:R-:W-:Y:S01]  /*5300*/  ULDC UR4, c[0x0][0x600] ;  /* 0x0001800000047ab9 */ /* 0x000fe20000000800 */
[----:B------:R-:W-:Y:S01]  /*5310*/  UMOV UR7, 0x1 ;  /* 0x0000000100077882 */ /* 0x000fe20000000000 */
[----:B------:R-:W-:-:S02]  /*5320*/  UIADD3 UR4, UR4, -0x1, URZ ;  /* 0xffffffff04047890 */ /* 0x000fc4000fffe03f */
[----:B------:R-:W-:Y:S02]  /*5330*/  USHF.L.U32 UR5, UR7, UR5, URZ ;  /* 0x0000000507057299 */ /* 0x000fe4000800063f */
[----:B------:R-:W-:Y:S01]  /*5340*/  ULOP3.LUT UR6, URZ, UR6, URZ, 0x33, !UPT ;  /* 0x000000063f067292 */ /* 0x000fe2000f8e333f */
[----:B------:R-:W-:Y:S01]  /*5350*/  ULDC.64 UR30, c[0x0][0x198] ;  /* 0x00006600001e7ab9 */ /* 0x000fe20000000a00 */
[----:B0-----:R-:W-:-:S05]  /*5360*/  VIADD R3, R3, 0x7f ;  /* 0x0000007f03037836 */ /* 0x001fca0000000000 */
[----:B------:R-:W-:Y:S01]  /*5370*/  SHF.R.S32.HI R4, RZ, 0x1f, R3 ;  /* 0x0000001fff047819 */ /* 0x000fe20000011403 */
[----:B-1----:R-:W-:-:S03]  /*5380*/  IMAD.U32 R11, RZ, RZ, UR8 ;  /* 0x00000008ff0b7e24 */ /* 0x002fc6000f8e00ff */
[----:B------:R-:W-:Y:S01]  /*5390*/  LEA.HI R4, R4, R3, RZ, 0x7 ;  /* 0x0000000304047211 */ /* 0x000fe200078f38ff */
[----:B------:R-:W-:-:S03]  /*53a0*/  IMAD.MOV.U32 R3, RZ, RZ, 0x1 ;  /* 0x00000001ff037424 */ /* 0x000fc600078e00ff */
[----:B------:R-:W-:-:S05]  /*53b0*/  SHF.R.S32.HI R9, RZ, 0x7, R4 ;  /* 0x00000007ff097819 */ /* 0x000fca0000011404 */
[----:B------:R-:W-:-:S07]  /*53c0*/  VIADD R12, R9, 0x1 ;  /* 0x00000001090c7836 */ /* 0x000fce0000000000 */
.L_x_113:
[----:B------:R-:W-:-:S03]  /*53d0*/  UMOV UR7, 0xffffffff ;  /* 0xffffffff00077882 */ /* 0x000fc60000000000 */
[----:B------:R-:W-:Y:S05]  /*53e0*/  BRA.DIV UR7, `(.L_x_103) ;  /* 0x0000000e07e07947 */ /* 0x000fea000b800000 */
[----:B------:R-:W-:-:S13]  /*53f0*/  ELECT P6, URZ, PT ;  /* 0x00000000003f782f */ /* 0x000fda00038c0000 */
.L_x_124:
[----:B------:R-:W0:Y:S01]  /*5400*/  LDC R4, c[0x0][0x28c] ;  /* 0x0000a300ff047b82 */ /* 0x000e220000000800 */
[----:B------:R-:W-:Y:S01]  /*5410*/  BSSY B1, `(.L_x_104) ;  /* 0x0000047000017945 */ /* 0x000fe20003800000 */
[----:B0-----:R-:W-:-:S13]  /*5420*/  ISETP.LT.OR P6, PT, R4, 0x1, !P6 ;  /* 0x000000010400780c */ /* 0x001fda00077c1670 */
[----:B------:R-:W-:Y:S05]  /*5430*/  @P6 BRA `(.L_x_105) ;  /* 0x0000000400106947 */ /* 0x000fea0003800000 */
[----:B------:R-:W-:Y:S02]  /*5440*/  IMAD R20, R20, 0x2, R11 ;  /* 0x0000000214147824 */ /* 0x000fe400078e020b */
[----:B------:R-:W-:Y:S02]  /*5450*/  IMAD.SHL.U32 R19, R19, 0x40, RZ ;  /* 0x0000004013137824 */ /* 0x000fe400078e00ff */
[----:B------:R-:W-:Y:S02]  /*5460*/  IMAD.MOV.U32 R23, RZ, RZ, RZ ;  /* 0x000000ffff177224 */ /* 0x000fe400078e00ff */
[----:B------:R-:W-:Y:S02]  /*5470*/  IMAD.MOV.U32 R4, RZ, RZ, R12 ;  /* 0x000000ffff047224 */ /* 0x000fe400078e000c */
[----:B------:R-:W-:Y:S02]  /*5480*/  IMAD.MOV.U32 R5, RZ, RZ, R3 ;  /* 0x000000ffff057224 */ /* 0x000fe400078e0003 */
[----:B------:R-:W-:-:S02]  /*5490*/  IMAD.MOV.U32 R7, RZ, RZ, R8 ;  /* 0x000000ffff077224 */ /* 0x000fc400078e0008 */
[----:B------:R-:W-:-:S07]  /*54a0*/  IMAD.SHL.U32 R20, R20, 0x40, RZ ;  /* 0x0000004014147824 */ /* 0x000fce00078e00ff */
.L_x_108:
[----:B------:R-:W0:Y:S01]  /*54b0*/  S2UR UR7, SR_CgaCtaId ;  /* 0x00000000000779c3 */ /* 0x000e220000008800 */
[----:B------:R-:W-:Y:S02]  /*54c0*/  MOV R14, 0x400 ;  /* 0x00000400000e7802 */ /* 0x000fe40000000f00 */
[----:B------:R-:W-:-:S13]  /*54d0*/  ISETP.NE.AND P1, PT, R0, RZ, PT ;  /* 0x000000ff0000720c */ /* 0x000fda0003f25270 */
[----:B------:R-:W1:Y:S01]  /*54e0*/  @!P1 LDC R15, c[0x0][0x500] ;  /* 0x00014000ff0f9b82 */ /* 0x000e620000000800 */
[----:B0-----:R-:W-:-:S05]  /*54f0*/  IMAD.U32 R11, RZ, RZ, UR7 ;  /* 0x00000007ff0b7e24 */ /* 0x001fca000f8e00ff */
[----:B------:R-:W-:Y:S02]  /*5500*/  LEA R22, R11, R14, 0x18 ;  /* 0x0000000e0b167211 */ /* 0x000fe400078ec0ff */
[----:B------:R-:W-:-:S03]  /*5510*/  SHF.L.U32 R14, R5, 0x1f, RZ ;  /* 0x0000001f050e7819 */ /* 0x000fc600000006ff */
[----:B------:R-:W-:-:S04]  /*5520*/  IMAD R21, R7, 0x8, R22 ;  /* 0x0000000807157824 */ /* 0x000fc800078e0216 */
[----:B------:R-:W0:Y:S02]  /*5530*/  SYNCS.PHASECHK.TRANS64.TRYWAIT P0, [R21+URZ+0x20], R14 ;  /* 0x0000200e150075a7 */ /* 0x000e24000800017f */
[----:B01----:R-:W-:Y:S05]  /*5540*/  @!P0 BRA `(.L_x_106) ;  /* 0x0000000c00a88947 */ /* 0x003fea0003800000 */
.L_x_125:
[----:B0-----:R-:W-:Y:S01]  /*5550*/  PRMT R14, R13, 0x9910, RZ ;  /* 0x000099100d0e7816 */ /* 0x001fe200000000ff */
[----:B------:R0:W-:Y:S03]  /*5560*/  @!P1 SYNCS.ARRIVE.TRANS64 RZ, [R21+URZ], R15 ;  /* 0x0000000f15ff99a7 */ /* 0x0001e6000800003f */
[----:B------:R-:W-:-:S13]  /*5570*/  ISETP.NE.AND P0, PT, R14, 0x2, PT ;  /* 0x000000020e00780c */ /* 0x000fda0003f05270 */
[----:B0-----:R-:W-:Y:S05]  /*5580*/  @P0 BRA `(.L_x_107) ;  /* 0x0000000000040947 */ /* 0x001fea0003800000 */
[----:B------:R-:W-:Y:S01]  /*5590*/  BPT.TRAP 0x1 ;  /* 0x000000040000795c */ /* 0x000fe20000300000 */
.L_x_107:
[----:B------:R-:W-:Y:S01]  /*55a0*/  IMAD.SHL.U32 R14, R7, 0x4000, RZ ;  /* 0x00004000070e7824 */ /* 0x000fe200078e00ff */
[----:B------:R-:W-:Y:S01]  /*55b0*/  R2UR UR34, R23 ;  /* 0x00000000172272ca */ /* 0x000fe200000e0000 */
[----:B------:R-:W-:Y:S01]  /*55c0*/  VIADD R4, R4, 0xffffffff ;  /* 0xffffffff04047836 */ /* 0x000fe20000000000 */
[----:B------:R-:W-:Y:S01]  /*55d0*/  R2UR UR33, R21 ;  /* 0x00000000152172ca */ /* 0x000fe200000e0000 */
[--C-:B------:R-:W-:Y:S01]  /*55e0*/  IMAD R15, R11, 0x1000, R14.reuse ;  /* 0x000010000b0f7824 */ /* 0x100fe200078e020e */
[----:B------:R-:W-:Y:S01]  /*55f0*/  R2UR UR36, R6 ;  /* 0x00000000062472ca */ /* 0x000fe200000e0000 */
[----:B------:R-:W-:Y:S01]  /*5600*/  IMAD.IADD R14, R22, 0x1, R14 ;  /* 0x00000001160e7824 */ /* 0x000fe200078e020e */
[----:B------:R-:W-:Y:S01]  /*5610*/  R2UR UR35, R20 ;  /* 0x00000000142372ca */ /* 0x000fe200000e0000 */
[----:B------:R-:W-:Y:S01]  /*5620*/  IMAD R15, R15, 0x2, R22 ;  /* 0x000000020f0f7824 */ /* 0x000fe200078e0216 */
[----:B------:R-:W-:Y:S01]  /*5630*/  UIADD3 UR14, UP0, UR30, 0xf0, URZ ;  /* 0x000000f01e0e7890 */ /* 0x000fe2000ff1e03f */
[----:B------:R-:W-:Y:S01]  /*5640*/  R2UR UR19, R19 ;  /* 0x00000000131372ca */ /* 0x000fe200000e0000 */
[----:B------:R-:W-:Y:S01]  /*5650*/  UIADD3 UR42, UP1, UR30, 0x1f0, URZ ;  /* 0x000001f01e2a7890 */ /* 0x000fe2000ff3e03f */
[----:B------:R-:W-:Y:S01]  /*5660*/  R2UR UR8, R14 ;  /* 0x000000000e0872ca */ /* 0x000fe200000e0000 */
[----:B------:R-:W-:Y:S01]  /*5670*/  UIADD3.X UR15, URZ, UR31, URZ, UP0, !UPT ;  /* 0x0000001f3f0f7290 */ /* 0x000fe200087fe43f */
[----:B------:R-:W-:Y:S01]  /*5680*/  R2UR UR24, R15 ;  /* 0x000000000f1872ca */ /* 0x000fe200000e0000 */
[----:B------:R-:W-:Y:S01]  /*5690*/  UIADD3 UR26, UR34, 0x40, URZ ;  /* 0x00000040221a7890 */ /* 0x000fe2000fffe03f */
[----:B------:R-:W-:Y:S01]  /*56a0*/  ISETP.GT.AND P1, PT, R4, 0x1, PT ;  /* 0x000000010400780c */ /* 0x000fe20003f24270 */
[----:B------:R-:W-:Y:S01]  /*56b0*/  UIADD3.X UR43, URZ, UR31, URZ, UP1, !UPT ;  /* 0x0000001f3f2b7290 */ /* 0x000fe20008ffe43f */
[----:B------:R-:W-:Y:S01]  /*56c0*/  VIADD R7, R7, 0x1 ;  /* 0x0000000107077836 */ /* 0x000fe20000000000 */
[----:B------:R-:W-:Y:S01]  /*56d0*/  UMOV UR7, 0x30000 ;  /* 0x0003000000077882 */ /* 0x000fe20000000000 */
[----:B------:R-:W-:Y:S01]  /*56e0*/  UMOV UR22, 0x0 ;  /* 0x0000000000167882 */ /* 0x000fe20000000000 */
[----:B------:R-:W-:Y:S01]  /*56f0*/  UMOV UR23, 0x10000000 ;  /* 0x1000000000177882 */ /* 0x000fe20000000000 */
[----:B------:R-:W-:Y:S01]  /*5700*/  UMOV UR25, UR33 ;  /* 0x0000002100197c82 */ /* 0x000fe20008000000 */
[----:B------:R-:W-:Y:S01]  /*5710*/  ISETP.NE.AND P0, PT, R7, 0x4, PT ;  /* 0x000000040700780c */ /* 0x000fe20003f05270 */
[----:B------:R-:W-:Y:S01]  /*5720*/  UMOV UR28, UR36 ;  /* 0x00000024001c7c82 */ /* 0x000fe20008000000 */
[----:B------:R-:W-:Y:S01]  /*5730*/  UIADD3 UR16, UR8, 0x20100, URZ ;  /* 0x0002010008107890 */ /* 0x000fe2000fffe03f */
[----:B------:R-:W-:Y:S01]  /*5740*/  VIADD R23, R23, 0x80 ;  /* 0x0000008017177836 */ /* 0x000fe20000000000 */
[----:B------:R-:W-:Y:S01]  /*5750*/  UIADD3 UR32, UR24, 0x100, URZ ;  /* 0x0000010018207890 */ /* 0x000fe2000fffe03f */
[----:B------:R-:W-:Y:S01]  /*5760*/  SEL R14, RZ, 0x1, P0 ;  /* 0x00000001ff0e7807 */ /* 0x000fe20000000000 */
[----:B------:R-:W-:Y:S01]  /*5770*/  UIADD3 UR24, UR24, 0x4100, URZ ;  /* 0x0000410018187890 */ /* 0x000fe2000fffe03f */
[----:B------:R-:W-:Y:S01]  /*5780*/  SEL R7, R7, RZ, P0 ;  /* 0x000000ff07077207 */ /* 0x000fe20000000000 */
[----:B------:R-:W-:Y:S01]  /*5790*/  UIADD3 UR8, UR8, 0x22100, URZ ;  /* 0x0002210008087890 */ /* 0x000fe2000fffe03f */
[----:B------:R-:W-:Y:S01]  /*57a0*/  LOP3.LUT R5, R5, R14, RZ, 0x3c, !PT ;  /* 0x0000000e05057212 */ /* 0x000fe200078e3cff */
[----:B------:R-:W-:Y:S01]  /*57b0*/  UMOV UR27, UR35 ;  /* 0x00000023001b7c82 */ /* 0x000fe20008000000 */
[----:B------:R-:W-:Y:S01]  /*57c0*/  UMOV UR17, UR33 ;  /* 0x0000002100117c82 */ /* 0x000fe20008000000 */
[----:B------:R-:W-:Y:S01]  /*57d0*/  UMOV UR18, UR34 ;  /* 0x0000002200127c82 */ /* 0x000fe20008000000 */
[----:B------:R-:W-:Y:S01]  /*57e0*/  UMOV UR20, UR36 ;  /* 0x0000002400147c82 */ /* 0x000fe20008000000 */
[----:B------:R0:W-:Y:S01]  /*57f0*/  UTMALDG.3D.MULTICAST [UR32], [UR14], UR7, desc[UR22] ;  /* 0x000016200e0073b4 */ /* 0x0001e20008011807 */
[----:B------:R-:W-:Y:S01]  /*5800*/  UMOV UR9, UR33 ;  /* 0x0000002100097c82 */ /* 0x000fe20008000000 */
[----:B------:R-:W-:Y:S01]  /*5810*/  UMOV UR11, UR19 ;  /* 0x00000013000b7c82 */ /* 0x000fe20008000000 */
[----:B------:R-:W-:Y:S01]  /*5820*/  UMOV UR12, UR36 ;  /* 0x00000024000c7c82 */ /* 0x000fe20008000000 */
[----:B------:R-:W-:Y:S01]  /*5830*/  UMOV UR10, UR26 ;  /* 0x0000001a000a7c82 */ /* 0x000fe20008000000 */
[----:B------:R0:W-:Y:S01]  /*5840*/  UTMALDG.3D.MULTICAST [UR24], [UR14], UR7, desc[UR22] ;  /* 0x000016180e0073b4 */ /* 0x0001e20008011807 */
[----:B------:R0:W-:Y:S01]  /*5850*/  UTMALDG.3D [UR16], [UR42], desc[UR22] ;  /* 0x000016102a0075b4 */ /* 0x0001e20008011000 */
[----:B------:R0:W-:Y:S02]  /*5860*/  UTMALDG.3D [UR8], [UR42], desc[UR22] ;  /* 0x000016082a0075b4 */ /* 0x0001e40008011000 */
[----:B0-----:R-:W-:Y:S05]  /*5870*/  @P1 BRA `(.L_x_108) ;  /* 0xfffffffc000c1947 */ /* 0x001fea000383ffff */
.L_x_105:
[----:B------:R-:W-:Y:S05]  /*5880*/  BSYNC B1 ;  /* 0x0000000000017941 */ /* 0x000fea0003800000 */
.L_x_104:
[----:B------:R-:W-:Y:S01]  /*5890*/  LOP3.LUT P1, RZ, R10, 0xff, RZ, 0xc0, !PT ;  /* 0x000000ff0aff7812 */ /* 0x000fe2000782c0ff */
[----:B------:R-:W-:Y:S01]  /*58a0*/  IMAD.IADD R8, R9, 0x1, R8 ;  /* 0x0000000109087824 */ /* 0x000fe200078e0208 */
[----:B------:R-:W-:Y:S01]  /*58b0*/  IADD3 R16, P2, R16, UR38, RZ ;  /* 0x0000002610107c10 */ /* 0x000fe2000ff5e0ff */
[----:B------:R-:W-:Y:S01]  /*58c0*/  ULDC.64 UR8, c[0x0][0x650] ;  /* 0x0001940000087ab9 */ /* 0x000fe20000000a00 */
[----:B------:R-:W-:Y:S01]  /*58d0*/  BSSY B1, `(.L_x_109) ;  /* 0x000006c000017945 */ /* 0x000fe20003800000 */
[----:B------:R-:W-:Y:S01]  /*58e0*/  IMAD.MOV.U32 R20, RZ, RZ, -0x1 ;  /* 0xffffffffff147424 */ /* 0x000fe200078e00ff */
[----:B------:R-:W-:Y:S01]  /*58f0*/  SHF.R.U32.HI R4, RZ, 0x2, R8 ;  /* 0x00000002ff047819 */ /* 0x000fe20000011608 */
[----:B------:R-:W-:Y:S01]  /*5900*/  IMAD.MOV.U32 R19, RZ, RZ, -0x1 ;  /* 0xffffffffff137424 */ /* 0x000fe200078e00ff */
[----:B------:R-:W-:Y:S02]  /*5910*/  ISETP.GT.U32.AND P0, PT, R8, 0x3, PT ;  /* 0x000000030800780c */ /* 0x000fe40003f04070 */
[----:B------:R-:W-:-:S02]  /*5920*/  LOP3.LUT R4, R4, 0x1, RZ, 0xc0, !PT ;  /* 0x0000000104047812 */ /* 0x000fc400078ec0ff */
[----:B------:R-:W-:Y:S01]  /*5930*/  ISETP.LT.U32.AND P0, PT, R9, 0x4, P0 ;  /* 0x000000040900780c */ /* 0x000fe20000701070 */
[----:B------:R-:W0:Y:S01]  /*5940*/  @P1 S2R R11, SR_CgaCtaId ;  /* 0x00000000000b1919 */ /* 0x000e220000008800 */
[----:B------:R-:W-:Y:S02]  /*5950*/  @P1 MOV R6, 0x400 ;  /* 0x0000040000061802 */ /* 0x000fe40000000f00 */
[----:B------:R-:W-:Y:S02]  /*5960*/  IADD3.X R17, R17, UR41, RZ, P2, !PT ;  /* 0x0000002911117c10 */ /* 0x000fe400097fe4ff */
[----:B------:R-:W-:Y:S02]  /*5970*/  ISETP.GE.U32.AND P2, PT, R16, UR8, PT ;  /* 0x0000000810007c0c */ /* 0x000fe4000bf46070 */
[----:B------:R-:W-:Y:S02]  /*5980*/  LOP3.LUT R8, R8, 0x3, RZ, 0xc0, !PT ;  /* 0x0000000308087812 */ /* 0x000fe400078ec0ff */
[----:B------:R-:W-:-:S02]  /*5990*/  PRMT R10, RZ, 0x7610, R10 ;  /* 0x00007610ff0a7816 */ /* 0x000fc4000000000a */
[----:B0-----:R-:W-:-:S04]  /*59a0*/  @P1 LEA R6, R11, R6, 0x18 ;  /* 0x000000060b061211 */ /* 0x001fc800078ec0ff */
[----:B------:R0:W-:Y:S01]  /*59b0*/  @P1 SYNCS.ARRIVE.TRANS64.A1T0 RZ, [R6+URZ+0x58], RZ ;  /* 0x000058ff06ff19a7 */ /* 0x0001e2000810003f */
[----:B------:R-:W-:Y:S02]  /*59c0*/  ISETP.NE.U32.AND P1, PT, R4, 0x1, PT ;  /* 0x000000010400780c */ /* 0x000fe40003f25070 */
[----:B------:R-:W-:Y:S02]  /*59d0*/  SEL R4, RZ, 0x1, !P0 ;  /* 0x00000001ff047807 */ /* 0x000fe40004000000 */
[----:B------:R-:W-:Y:S02]  /*59e0*/  ISETP.GE.U32.AND.EX P0, PT, R17, UR9, PT, P2 ;  /* 0x0000000911007c0c */ /* 0x000fe4000bf06120 */
[----:B------:R-:W-:Y:S01]  /*59f0*/  ISETP.GT.U32.AND P1, PT, R9, 0x3, !P1 ;  /* 0x000000030900780c */ /* 0x000fe20004f24070 */
[----:B0-----:R-:W-:-:S03]  /*5a00*/  IMAD.MOV.U32 R6, RZ, RZ, -0x1 ;  /* 0xffffffffff067424 */ /* 0x001fc600078e00ff */
[----:B------:R-:W-:-:S04]  /*5a10*/  SEL R5, RZ, 0x1, !P1 ;  /* 0x00000001ff057807 */ /* 0x000fc80004800000 */
[--C-:B------:R-:W-:Y:S02]  /*5a20*/  LOP3.LUT R3, R5, R3, R4.reuse, 0x96, !PT ;  /* 0x0000000305037212 */ /* 0x100fe400078e9604 */
[----:B------:R-:W-:Y:S01]  /*5a30*/  PRMT R4, RZ, 0x7610, R4 ;  /* 0x00007610ff047816 */ /* 0x000fe20000000004 */
[----:B------:R-:W-:Y:S06]  /*5a40*/  @P0 BRA `(.L_x_110) ;  /* 0x0000000400500947 */ /* 0x000fec0003800000 */
[----:B------:R-:W0:Y:S01]  /*5a50*/  S2R R19, SR_CTAID.X ;  /* 0x0000000000137919 */ /* 0x000e220000002500 */
[----:B------:R-:W-:Y:S01]  /*5a60*/  ULDC.64 UR8, c[0x0][0x628] ;  /* 0x00018a0000087ab9 */ /* 0x000fe20000000a00 */
[----:B------:R-:W1:Y:S01]  /*5a70*/  LDC R20, c[0x0][0x144] ;  /* 0x00005100ff147b82 */ /* 0x000e620000000800 */
[----:B------:R-:W-:Y:S01]  /*5a80*/  ISETP.NE.U32.AND P0, PT, RZ, UR8, PT ;  /* 0x00000008ff007c0c */ /* 0x000fe2000bf05070 */
[----:B------:R-:W2:Y:S01]  /*5a90*/  S2R R14, SR_CTAID.Y ;  /* 0x00000000000e7919 */ /* 0x000ea20000002600 */
[----:B------:R-:W-:Y:S01]  /*5aa0*/  ULDC UR10, c[0x0][0x630] ;  /* 0x00018c00000a7ab9 */ /* 0x000fe20000000800 */
[----:B------:R-:W-:Y:S01]  /*5ab0*/  ULDC UR11, c[0x0][0x150] ;  /* 0x00005400000b7ab9 */ /* 0x000fe20000000800 */
[----:B------:R-:W-:Y:S01]  /*5ac0*/  ISETP.NE.AND.EX P0, PT, RZ, UR9, PT, P0 ;  /* 0x00000009ff007c0c */ /* 0x000fe2000bf05300 */
[----:B------:R-:W-:Y:S02]  /*5ad0*/  IMAD.MOV.U32 R4, RZ, RZ, R16 ;  /* 0x000000ffff047224 */ /* 0x000fe400078e0010 */
[----:B------:R-:W-:Y:S01]  /*5ae0*/  IMAD.MOV.U32 R5, RZ, RZ, R17 ;  /* 0x000000ffff057224 */ /* 0x000fe200078e0011 */
[----:B0-----:R-:W-:-:S09]  /*5af0*/  I2FP.F32.U32 R21, R19 ;  /* 0x0000001300157245 */ /* 0x001fd20000201000 */
[----:B------:R-:W-:Y:S05]  /*5b00*/  @!P0 BRA `(.L_x_111) ;  /* 0x0000000000288947 */ /* 0x000fea0003800000 */
[----:B------:R-:W-:Y:S02]  /*5b10*/  ULDC UR7, c[0x0][0x634] ;  /* 0x00018d0000077ab9 */ /* 0x000fe40000000800 */
[----:B------:R-:W-:-:S05]  /*5b20*/  IADD3 R5, P0, R16, UR7, RZ ;  /* 0x0000000710057c10 */ /* 0x000fca000ff1e0ff */
[----:B------:R-:W-:-:S04]  /*5b30*/  IMAD.X R15, RZ, RZ, R17, P0 ;  /* 0x000000ffff0f7224 */ /* 0x000fc800000e0611 */
[----:B------:R-:W-:-:S04]  /*5b40*/  IMAD.WIDE.U32 R6, R15, UR8, RZ ;  /* 0x000000080f067c25 */ /* 0x000fc8000f8e00ff */
[----:B------:R-:W-:-:S04]  /*5b50*/  IMAD.WIDE.U32 R6, P0, R5, UR9, R6 ;  /* 0x0000000905067c25 */ /* 0x000fc8000f800006 */
[----:B------:R-:W-:-:S04]  /*5b60*/  IMAD.WIDE.U32 R4, R5, UR8, RZ ;  /* 0x0000000805047c25 */ /* 0x000fc8000f8e00ff */
[----:B------:R-:W-:Y:S01]  /*5b70*/  IMAD.MOV.U32 R4, RZ, RZ, R7 ;  /* 0x000000ffff047224 */ /* 0x000fe200078e0007 */
[----:B------:R-:W-:Y:S01]  /*5b80*/  IADD3 RZ, P1, R5, R6, RZ ;  /* 0x0000000605ff7210 */ /* 0x000fe20007f3e0ff */
[----:B------:R-:W-:-:S04]  /*5b90*/  IMAD.X R5, RZ, RZ, RZ, P0 ;  /* 0x000000ffff057224 */ /* 0x000fc800000e06ff */
[----:B------:R-:W-:-:S08]  /*5ba0*/  IMAD.WIDE.U32.X R4, R15, UR9, R4, P1 ;  /* 0x000000090f047c25 */ /* 0x000fd000088e0404 */
.L_x_111:
[----:B------:R-:W-:Y:S01]  /*5bb0*/  FMUL R21, R21, UR11 ;  /* 0x0000000b15157c20 */ /* 0x000fe20008400000 */
[--C-:B------:R-:W-:Y:S01]  /*5bc0*/  SHF.R.U64 R15, R4, UR10, R5.reuse ;  /* 0x0000000a040f7c19 */ /* 0x100fe20008001205 */
[----:B------:R-:W-:Y:S01]  /*5bd0*/  ULDC.64 UR8, c[0x0][0x620] ;  /* 0x0001880000087ab9 */ /* 0x000fe20000000a00 */
[----:B------:R-:W-:Y:S01]  /*5be0*/  SHF.R.U32.HI R4, RZ, UR10, R5 ;  /* 0x0000000aff047c19 */ /* 0x000fe20008011605 */
[----:B------:R-:W-:Y:S01]  /*5bf0*/  ULDC.64 UR10, c[0x0][0x640] ;  /* 0x00019000000a7ab9 */ /* 0x000fe20000000a00 */
[----:B------:R-:W-:Y:S01]  /*5c00*/  IADD3 R5, P0, RZ, -R15, RZ ;  /* 0x8000000fff057210 */ /* 0x000fe20007f1e0ff */
[----:B------:R-:W0:Y:S01]  /*5c10*/  F2I.U32.TRUNC.NTZ R21, R21 ;  /* 0x0000001500157305 */ /* 0x000e22000020f000 */
[----:B------:R-:W-:-:S03]  /*5c20*/  ULDC UR7, c[0x0][0x618] ;  /* 0x0001860000077ab9 */ /* 0x000fc60000000800 */
[----:B------:R-:W-:Y:S01]  /*5c30*/  IMAD.X R4, RZ, RZ, ~R4, P0 ;  /* 0x000000ffff047224 */ /* 0x000fe200000e0e04 */
[----:B------:R-:W-:-:S03]  /*5c40*/  ISETP.NE.U32.AND P0, PT, RZ, UR10, PT ;  /* 0x0000000aff007c0c */ /* 0x000fc6000bf05070 */
[----:B------:R-:W-:Y:S01]  /*5c50*/  IMAD R4, R4, UR8, RZ ;  /* 0x0000000804047c24 */ /* 0x000fe2000f8e02ff */
[----:B------:R-:W-:-:S03]  /*5c60*/  ISETP.NE.AND.EX P0, PT, RZ, UR11, PT, P0 ;  /* 0x0000000bff007c0c */ /* 0x000fc6000bf05300 */
[C---:B------:R-:W-:Y:S02]  /*5c70*/  IMAD R7, R5.reuse, UR9, R4 ;  /* 0x0000000905077c24 */ /* 0x040fe4000f8e0204 */
[----:B------:R-:W-:Y:S01]  /*5c80*/  IMAD.WIDE.U32 R4, R5, UR8, R16 ;  /* 0x0000000805047c25 */ /* 0x000fe2000f8e0010 */
[----:B------:R-:W-:-:S03]  /*5c90*/  ULDC UR8, c[0x0][0x154] ;  /* 0x0000550000087ab9 */ /* 0x000fc60000000800 */
[----:B0-----:R-:W-:Y:S02]  /*5ca0*/  IMAD.MOV R6, RZ, RZ, -R21 ;  /* 0x000000ffff067224 */ /* 0x001fe400078e0a15 */
[----:B------:R-:W0:Y:S01]  /*5cb0*/  LDC R21, c[0x0][0x148] ;  /* 0x00005200ff157b82 */ /* 0x000e220000000800 */
[----:B------:R-:W-:Y:S02]  /*5cc0*/  IMAD.IADD R5, R5, 0x1, R7 ;  /* 0x0000000105057824 */ /* 0x000fe400078e0207 */
[----:B-1----:R-:W-:Y:S01]  /*5cd0*/  IMAD R19, R20, R6, R19 ;  /* 0x0000000614137224 */ /* 0x002fe200078e0213 */
[----:B--2---:R-:W-:Y:S02]  /*5ce0*/  I2FP.F32.U32 R6, R14 ;  /* 0x0000000e00067245 */ /* 0x004fe40000201000 */
[--C-:B------:R-:W-:Y:S02]  /*5cf0*/  SHF.R.U64 R20, R4, UR7, R5.reuse ;  /* 0x0000000704147c19 */ /* 0x100fe40008001205 */
[----:B------:R-:W-:Y:S01]  /*5d00*/  SHF.R.U32.HI R5, RZ, UR7, R5 ;  /* 0x00000007ff057c19 */ /* 0x000fe20008011605 */
[----:B------:R-:W-:Y:S01]  /*5d10*/  FMUL R6, R6, UR8 ;  /* 0x0000000806067c20 */ /* 0x000fe20008400000 */
[----:B------:R-:W-:-:S02]  /*5d20*/  ULDC UR7, c[0x0][0x608] ;  /* 0x0001820000077ab9 */ /* 0x000fc40000000800 */
[--C-:B------:R-:W-:Y:S01]  /*5d30*/  SHF.R.U64 R23, R20, UR7, R5.reuse ;  /* 0x0000000714177c19 */ /* 0x100fe20008001205 */
[----:B------:R1:W2:Y:S01]  /*5d40*/  F2I.U32.TRUNC.NTZ R24, R6 ;  /* 0x0000000600187305 */ /* 0x0002a2000020f000 */
[----:B------:R-:W-:Y:S01]  /*5d50*/  SHF.R.U32.HI R4, RZ, UR7, R5 ;  /* 0x00000007ff047c19 */ /* 0x000fe20008011605 */
[----:B------:R-:W-:-:S03]  /*5d60*/  ULDC UR7, c[0x0][0x658] ;  /* 0x0001960000077ab9 */ /* 0x000fc60000000800 */
[--C-:B------:R-:W-:Y:S02]  /*5d70*/  SHF.R.U64 R22, R23, UR7, R4.reuse ;  /* 0x0000000717167c19 */ /* 0x100fe40008001204 */
[----:B------:R-:W-:-:S03]  /*5d80*/  SHF.R.U32.HI R25, RZ, UR7, R4 ;  /* 0x00000007ff197c19 */ /* 0x000fc60008011604 */
[----:B------:R-:W-:Y:S02]  /*5d90*/  IMAD.MOV.U32 R4, RZ, RZ, R22 ;  /* 0x000000ffff047224 */ /* 0x000fe400078e0016 */
[----:B------:R-:W-:Y:S01]  /*5da0*/  IMAD.MOV.U32 R5, RZ, RZ, R25 ;  /* 0x000000ffff057224 */ /* 0x000fe200078e0019 */
[----:B-1----:R-:W-:Y:S06]  /*5db0*/  @!P0 BRA `(.L_x_112) ;  /* 0x0000000000288947 */ /* 0x002fec0003800000 */
        /* <DEDUP_REMOVED lines=10> */
.L_x_112:
[----:B------:R-:W-:Y:S01]  /*5e60*/  ISETP.NE.AND P0, PT, R2, 0x1, PT ;  /* 0x000000010200780c */ /* 0x000fe20003f05270 */
[----:B------:R-:W-:Y:S01]  /*5e70*/  ULDC UR7, c[0x0][0x648] ;  /* 0x0001920000077ab9 */ /* 0x000fe20000000800 */
[----:B------:R-:W-:Y:S01]  /*5e80*/  LOP3.LUT R23, R23, UR6, RZ, 0xc0, !PT ;  /* 0x0000000617177c12 */ /* 0x000fe2000f8ec0ff */
[----:B--2---:R-:W-:Y:S01]  /*5e90*/  IMAD.MOV R24, RZ, RZ, -R24 ;  /* 0x000000ffff187224 */ /* 0x004fe200078e0a18 */
[----:B------:R-:W-:Y:S01]  /*5ea0*/  SHF.R.U64 R4, R4, UR7, R5 ;  /* 0x0000000704047c19 */ /* 0x000fe20008001205 */
[----:B------:R-:W-:Y:S01]  /*5eb0*/  ULDC UR7, c[0x0][0x638] ;  /* 0x00018e0000077ab9 */ /* 0x000fe20000000800 */
[----:B------:R-:W-:Y:S01]  /*5ec0*/  LOP3.LUT R7, R20, UR4, RZ, 0xc0, !PT ;  /* 0x0000000414077c12 */ /* 0x000fe2000f8ec0ff */
[----:B------:R-:W-:Y:S01]  /*5ed0*/  ULDC UR8, c[0x0][0x610] ;  /* 0x0001840000087ab9 */ /* 0x000fe20000000800 */
[----:B------:R-:W-:Y:S02]  /*5ee0*/  IMAD.MOV.U32 R6, RZ, RZ, R15 ;  /* 0x000000ffff067224 */ /* 0x000fe400078e000f */
[----:B------:R-:W-:-:S02]  /*5ef0*/  IMAD.MOV R5, RZ, RZ, -R4 ;  /* 0x000000ffff057224 */ /* 0x000fc400078e0a04 */
[----:B------:R-:W-:Y:S02]  /*5f00*/  IMAD R4, R4, UR5, R23 ;  /* 0x0000000504047c24 */ /* 0x000fe4000f8e0217 */
[----:B0-----:R-:W-:Y:S02]  /*5f10*/  @P0 IMAD R19, R21, R24, R14 ;  /* 0x0000001815130224 */ /* 0x001fe400078e020e */
[----:B------:R-:W-:Y:S01]  /*5f20*/  IMAD R22, R5, UR7, R22 ;  /* 0x0000000705167c24 */ /* 0x000fe2000f8e0216 */
[----:B------:R-:W-:Y:S01]  /*5f30*/  ULDC UR7, c[0x0][0x600] ;  /* 0x0001800000077ab9 */ /* 0x000fe20000000800 */
[----:B------:R-:W-:Y:S02]  /*5f40*/  IMAD R20, R4, UR8, R19 ;  /* 0x0000000804147c24 */ /* 0x000fe4000f8e0213 */
[----:B------:R-:W-:Y:S02]  /*5f50*/  IMAD R5, R22, UR7, R7 ;  /* 0x0000000716057c24 */ /* 0x000fe4000f8e0207 */
[----:B------:R-:W-:-:S03]  /*5f60*/  IMAD.MOV.U32 R4, RZ, RZ, 0x1 ;  /* 0x00000001ff047424 */ /* 0x000fc600078e00ff */
[----:B------:R-:W-:Y:S02]  /*5f70*/  SEL R19, R5, R20, !P0 ;  /* 0x0000001405137207 */ /* 0x000fe40004000000 */
[----:B------:R-:W-:-:S07]  /*5f80*/  SEL R20, R20, R5, !P0 ;  /* 0x0000000514147207 */ /* 0x000fce0004000000 */
.L_x_110:
[----:B------:R-:W-:Y:S05]  /*5f90*/  BSYNC B1 ;  /* 0x0000000000017941 */ /* 0x000fea0003800000 */
.L_x_109:
[----:B------:R-:W-:-:S13]  /*5fa0*/  LOP3.LUT P0, RZ, R4, 0xff, RZ, 0xc0, !PT ;  /* 0x000000ff04ff7812 */ /* 0x000fda000780c0ff */
[----:B------:R-:W-:Y:S05]  /*5fb0*/  @P0 BRA `(.L_x_113) ;  /* 0xfffffff400040947 */ /* 0x000fea000383ffff */
[----:B------:R-:W-:Y:S05]  /*5fc0*/  BSYNC B0 ;  /* 0x0000000000007941 */ /* 0x000fea0003800000 */
.L_x_102:
[----:B------:R-:W-:-:S03]  /*5fd0*/  UMOV UR7, 0xffffffff ;  /* 0xffffffff00077882 */ /* 0x000fc60000000000 */
[----:B------:R-:W-:Y:S05]  /*5fe0*/  BRA.DIV UR7, `(.L_x_114) ;  /* 0x0000000607147947 */ /* 0x000fea000b800000 */
[----:B------:R-:W-:-:S13]  /*5ff0*/  ELECT P6, URZ, PT ;  /* 0x00000000003f782f */ /* 0x000fda00038c0000 */
.L_x_128:
[----:B------:R-:W-:Y:S04]  /*6000*/  BSSY B0, `(.L_x_115) ;  /* 0x000002b000007945 */ /* 0x000fe80003800000 */
[----:B------:R-:W-:Y:S05]  /*6010*/  @!P6 BRA `(.L_x_116) ;  /* 0x0000000000a4e947 */ /* 0x000fea0003800000 */
[----:B------:R-:W-:-:S04]  /*6020*/  LOP3.LUT R18, R18, 0x2, RZ, 0xfc, !PT ;  /* 0x0000000212127812 */ /* 0x000fc800078efcff */
[----:B------:R-:W-:-:S13]  /*6030*/  ISETP.NE.AND P0, PT, R18, 0x3, PT ;  /* 0x000000031200780c */ /* 0x000fda0003f05270 */
[----:B------:R-:W-:Y:S05]  /*6040*/  @!P0 BRA `(.L_x_117) ;  /* 0x0000000000048947 */ /* 0x000fea0003800000 */
[----:B------:R-:W-:Y:S01]  /*6050*/  BPT.TRAP 0x1 ;  /* 0x000000040000795c */ /* 0x000fe20000300000 */
.L_x_117:
[----:B------:R-:W0:Y:S01]  /*6060*/  S2R R5, SR_CgaCtaId ;  /* 0x0000000000057919 */ /* 0x000e220000008800 */
[----:B------:R-:W-:Y:S02]  /*6070*/  MOV R0, 0x400 ;  /* 0x0000040000007802 */ /* 0x000fe40000000f00 */
[----:B------:R-:W-:Y:S02]  /*6080*/  SHF.L.U32 R2, R3, 0x1f, RZ ;  /* 0x0000001f03027819 */ /* 0x000fe400000006ff */
[----:B0-----:R-:W-:-:S05]  /*6090*/  LEA R5, R5, R0, 0x18 ;  /* 0x0000000005057211 */ /* 0x001fca00078ec0ff */
[----:B------:R-:W-:-:S04]  /*60a0*/  VIADD R5, R5, 0x20 ;  /* 0x0000002005057836 */ /* 0x000fc80000000000 */
[C---:B------:R-:W-:Y:S02]  /*60b0*/  IMAD R7, R8.reuse, 0x8, R5 ;  /* 0x0000000808077824 */ /* 0x040fe400078e0205 */
[----:B------:R-:W-:Y:S02]  /*60c0*/  VIADD R8, R8, 0x1 ;  /* 0x0000000108087836 */ /* 0x000fe40000000000 */
[----:B------:R-:W0:Y:S03]  /*60d0*/  SYNCS.PHASECHK.TRANS64.TRYWAIT P0, [R7+URZ], R2 ;  /* 0x00000002070075a7 */ /* 0x000e26000800017f */
[----:B------:R-:W-:-:S04]  /*60e0*/  ISETP.NE.AND P1, PT, R8, 0x4, PT ;  /* 0x000000040800780c */ /* 0x000fc80003f25270 */
[----:B------:R-:W-:Y:S02]  /*60f0*/  SEL R0, RZ, 0x1, P1 ;  /* 0x00000001ff007807 */ /* 0x000fe40000800000 */
[----:B------:R-:W-:Y:S02]  /*6100*/  SEL R8, R8, RZ, P1 ;  /* 0x000000ff08087207 */ /* 0x000fe40000800000 */
[----:B------:R-:W-:-:S03]  /*6110*/  LOP3.LUT R9, R3, R0, RZ, 0x3c, !PT ;  /* 0x0000000003097212 */ /* 0x000fc600078e3cff */
[----:B------:R-:W-:Y:S01]  /*6120*/  IMAD R6, R8, 0x8, R5 ;  /* 0x0000000808067824 */ /* 0x000fe200078e0205 */
[----:B------:R-:W-:Y:S01]  /*6130*/  SHF.L.U32 R3, R9, 0x1f, RZ ;  /* 0x0000001f09037819 */ /* 0x000fe200000006ff */
[----:B0-----:R-:W-:Y:S06]  /*6140*/  @!P0 BRA `(.L_x_118) ;  /* 0x0000000000dc8947 */ /* 0x001fec0003800000 */
.L_x_129:
[----:B------:R-:W1:Y:S01]  /*6150*/  SYNCS.PHASECHK.TRANS64.TRYWAIT P0, [R6+URZ], R3 ;  /* 0x00000003060075a7 */ /* 0x000e62000800017f */
[----:B------:R-:W-:-:S05]  /*6160*/  VIADD R0, R8, 0x1 ;  /* 0x0000000108007836 */ /* 0x000fca0000000000 */
[----:B------:R-:W-:-:S04]  /*6170*/  ISETP.NE.AND P1, PT, R0, 0x4, PT ;  /* 0x000000040000780c */ /* 0x000fc80003f25270 */
[----:B0-----:R-:W-:Y:S02]  /*6180*/  SEL R2, RZ, 0x1, P1 ;  /* 0x00000001ff027807 */ /* 0x001fe40000800000 */
[----:B------:R-:W-:Y:S02]  /*6190*/  SEL R0, R0, RZ, P1 ;  /* 0x000000ff00007207 */ /* 0x000fe40000800000 */
[----:B------:R-:W-:-:S03]  /*61a0*/  LOP3.LUT R9, R9, R2, RZ, 0x3c, !PT ;  /* 0x0000000209097212 */ /* 0x000fc600078e3cff */
[----:B------:R-:W-:Y:S01]  /*61b0*/  IMAD R7, R0, 0x8, R5 ;  /* 0x0000000800077824 */ /* 0x000fe200078e0205 */
[----:B------:R-:W-:Y:S01]  /*61c0*/  SHF.L.U32 R4, R9, 0x1f, RZ ;  /* 0x0000001f09047819 */ /* 0x000fe200000006ff */
[----:B-1----:R-:W-:Y:S06]  /*61d0*/  @!P0 BRA `(.L_x_119) ;  /* 0x0000000000cc8947 */ /* 0x002fec0003800000 */
.L_x_130:
[----:B------:R-:W1:Y:S01]  /*61e0*/  SYNCS.PHASECHK.TRANS64.TRYWAIT P0, [R7+URZ], R4 ;  /* 0x00000004070075a7 */ /* 0x000e62000800017f */
[----:B------:R-:W-:-:S05]  /*61f0*/  VIADD R0, R0, 0x1 ;  /* 0x0000000100007836 */ /* 0x000fca0000000000 */
[----:B------:R-:W-:-:S04]  /*6200*/  ISETP.NE.AND P1, PT, R0, 0x4, PT ;  /* 0x000000040000780c */ /* 0x000fc80003f25270 */
[----:B------:R-:W-:Y:S02]  /*6210*/  SEL R2, RZ, 0x1, P1 ;  /* 0x00000001ff027807 */ /* 0x000fe40000800000 */
[----:B------:R-:W-:Y:S02]  /*6220*/  SEL R0, R0, RZ, P1 ;  /* 0x000000ff00007207 */ /* 0x000fe40000800000 */
[----:B------:R-:W-:Y:S01]  /*6230*/  LOP3.LUT R2, R9, R2, RZ, 0x3c, !PT ;  /* 0x0000000209027212 */ /* 0x000fe200078e3cff */
[----:B-1----:R-:W-:Y:S06]  /*6240*/  @!P0 BRA `(.L_x_120) ;  /* 0x0000000000c48947 */ /* 0x002fec0003800000 */
.L_x_131:
[----:B------:R-:W-:Y:S01]  /*6250*/  IMAD R5, R0, 0x8, R5 ;  /* 0x0000000800057824 */ /* 0x000fe200078e0205 */
[----:B------:R-:W-:-:S07]  /*6260*/  SHF.L.U32 R0, R2, 0x1f, RZ ;  /* 0x0000001f02007819 */ /* 0x000fce00000006ff */
.L_x_121:
[----:B--2---:R2:W3:Y:S02]  /*6270*/  SYNCS.PHASECHK.TRANS64.TRYWAIT P0, [R5+URZ], R0 ;  /* 0x00000000050075a7 */ /* 0x0044e4000800017f */
[----:B---3--:R-:W-:Y:S05]  /*6280*/  @!P0 NANOSLEEP.SYNCS 0x989680 ;  /* 0x009896800000895d */ /* 0x008fea0003900000 */
[----:B------:R-:W3:Y:S02]  /*6290*/  @!P0 SYNCS.PHASECHK.TRANS64 P0, [R5+URZ], R0 ;  /* 0x00000000050085a7 */ /* 0x000ee4000800007f */
[----:B---3--:R-:W-:Y:S05]  /*62a0*/  @!P0 BRA `(.L_x_121) ;  /* 0xfffffffc00f08947 */ /* 0x008fea000383ffff */
.L_x_116:
[----:B------:R-:W-:Y:S05]  /*62b0*/  BSYNC B0 ;  /* 0x0000000000007941 */ /* 0x000fea0003800000 */
.L_x_115:
[----:B------:R-:W-:Y:S05]  /*62c0*/  EXIT ;  /* 0x000000000000794d */ /* 0x000fea0003800000 */
.L_x_21:
[----:B-1----:R1:W2:Y:S02]  /*62d0*/  SYNCS.PHASECHK.TRANS64.TRYWAIT P1, [R3+URZ], R0 ;  /* 0x00000000030075a7 */ /* 0x0022a4000802017f */
[----:B--2---:R-:W-:Y:S05]  /*62e0*/  @!P1 NANOSLEEP.SYNCS 0x989680 ;  /* 0x009896800000995d */ /* 0x004fea0003900000 */
[----:B------:R-:W2:Y:S02]  /*62f0*/  @!P1 SYNCS.PHASECHK.TRANS64 P1, [R3+URZ], R0 ;  /* 0x00000000030095a7 */ /* 0x000ea4000802007f */
[----:B--2---:R-:W-:Y:S05]  /*6300*/  @!P1 BRA `(.L_x_21) ;  /* 0xfffffffc00f09947 */ /* 0x004fea000383ffff */
[----:B------:R-:W-:Y:S05]  /*6310*/  BRA `(.L_x_20) ;  /* 0xffffffb400087947 */ /* 0x000fea000383ffff */
.L_x_26:
[----:B-1----:R1:W2:Y:S02]  /*6320*/  SYNCS.PHASECHK.TRANS64.TRYWAIT P1, [R5+URZ], R4 ;  /* 0x00000004050075a7 */ /* 0x0022a4000802017f */
[----:B--2---:R-:W-:Y:S05]  /*6330*/  @!P1 NANOSLEEP.SYNCS 0x989680 ;  /* 0x009896800000995d */ /* 0x004fea0003900000 */
[----:B------:R-:W2:Y:S02]  /*6340*/  @!P1 SYNCS.PHASECHK.TRANS64 P1, [R5+URZ], R4 ;  /* 0x00000004050095a7 */ /* 0x000ea4000802007f */
[----:B--2---:R-:W-:Y:S05]  /*6350*/  @!P1 BRA `(.L_x_26) ;  /* 0xfffffffc00f09947 */ /* 0x004fea000383ffff */
[----:B------:R-:W-:Y:S05]  /*6360*/  BRA `(.L_x_25) ;  /* 0xffffffb800547947 */ /* 0x000fea000383ffff */
.L_x_103:
[----:B------:R-:W-:Y:S01]  /*6370*/  BSSY B1, `(.L_x_122) ;  /* 0x0000006000017945 */ /* 0x000fe20003800000 */
[----:B------:R-:W-:-:S07]  /*6380*/  IMAD.MOV.U32 R15, RZ, RZ, -0x1 ;  /* 0xffffffffff0f7424 */ /* 0x000fce00078e00ff */
[----:B------:R-:W-:Y:S05]  /*6390*/  WARPSYNC.COLLECTIVE R15, `(.L_x_123) ;  /* 0x000000000f0c7348 */ /* 0x000fea0003c00000 */
[----:B------:R-:W-:Y:S02]  /*63a0*/  ELECT P6, UR62, PT ;  /* 0x00000000003e782f */ /* 0x000fe400038c0000 */
[----:B------:R-:W-:Y:S01]  /*63b0*/  MOV R14, UR62 ;  /* 0x0000003e000e7c02 */ /* 0x000fe20008000f00 */
[----:B------:R-:W-:Y:S10]  /*63c0*/  ENDCOLLECTIVE ;  /* 0x000000000000791b */ /* 0x000ff40003800000 */
.L_x_123:
[----:B------:R-:W-:Y:S05]  /*63d0*/  BSYNC B1 ;  /* 0x0000000000017941 */ /* 0x000fea0003800000 */
.L_x_122:
[----:B------:R-:W-:Y:S05]  /*63e0*/  BRA `(.L_x_124) ;  /* 0xfffffff000047947 */ /* 0x000fea000383ffff */
.L_x_106:
[----:B0-----:R0:W1:Y:S02]  /*63f0*/  SYNCS.PHASECHK.TRANS64.TRYWAIT P0, [R21+URZ+0x20], R14 ;  /* 0x0000200e150075a7 */ /* 0x001064000800017f */
[----:B-1----:R-:W-:Y:S05]  /*6400*/  @!P0 NANOSLEEP.SYNCS 0x989680 ;  /* 0x009896800000895d */ /* 0x002fea0003900000 */
[----:B------:R-:W1:Y:S02]  /*6410*/  @!P0 SYNCS.PHASECHK.TRANS64 P0, [R21+URZ+0x20], R14 ;  /* 0x0000200e150085a7 */ /* 0x000e64000800007f */
[----:B-1----:R-:W-:Y:S05]  /*6420*/  @!P0 BRA `(.L_x_106) ;  /* 0xfffffffc00f08947 */ /* 0x002fea000383ffff */
[----:B------:R-:W-:Y:S05]  /*6430*/  BRA `(.L_x_125) ;  /* 0xfffffff000447947 */ /* 0x000fea000383ffff */
.L_x_114:
[----:B------:R-:W-:Y:S01]  /*6440*/  BSSY B0, `(.L_x_126) ;  /* 0x0000006000007945 */ /* 0x000fe20003800000 */
[----:B------:R-:W-:-:S07]  /*6450*/  IMAD.MOV.U32 R15, RZ, RZ, -0x1 ;  /* 0xffffffffff0f7424 */ /* 0x000fce00078e00ff */
[----:B------:R-:W-:Y:S05]  /*6460*/  WARPSYNC.COLLECTIVE R15, `(.L_x_127) ;  /* 0x000000000f0c7348 */ /* 0x000fea0003c00000 */
[----:B------:R-:W-:Y:S02]  /*6470*/  ELECT P6, UR62, PT ;  /* 0x00000000003e782f */ /* 0x000fe400038c0000 */
[----:B------:R-:W-:Y:S01]  /*6480*/  MOV R14, UR62 ;  /* 0x0000003e000e7c02 */ /* 0x000fe20008000f00 */
[----:B------:R-:W-:Y:S10]  /*6490*/  ENDCOLLECTIVE ;  /* 0x000000000000791b */ /* 0x000ff40003800000 */
.L_x_127:
[----:B------:R-:W-:Y:S05]  /*64a0*/  BSYNC B0 ;  /* 0x0000000000007941 */ /* 0x000fea0003800000 */
.L_x_126:
[----:B------:R-:W-:Y:S05]  /*64b0*/  BRA `(.L_x_128) ;  /* 0xfffffff800d07947 */ /* 0x000fea000383ffff */
.L_x_118:
[----:B0-----:R0:W1:Y:S02]  /*64c0*/  SYNCS.PHASECHK.TRANS64.TRYWAIT P0, [R7+URZ], R2 ;  /* 0x00000002070075a7 */ /* 0x001064000800017f */
[----:B-1----:R-:W-:Y:S05]  /*64d0*/  @!P0 NANOSLEEP.SYNCS 0x989680 ;  /* 0x009896800000895d */ /* 0x002fea0003900000 */
[----:B------:R-:W1:Y:S02]  /*64e0*/  @!P0 SYNCS.PHASECHK.TRANS64 P0, [R7+URZ], R2 ;  /* 0x00000002070085a7 */ /* 0x000e64000800007f */
[----:B-1----:R-:W-:Y:S05]  /*64f0*/  @!P0 BRA `(.L_x_118) ;  /* 0xfffffffc00f08947 */ /* 0x002fea000383ffff */
[----:B------:R-:W-:Y:S05]  /*6500*/  BRA `(.L_x_129) ;  /* 0xfffffffc00107947 */ /* 0x000fea000383ffff */
.L_x_119:
[----:B0-----:R0:W1:Y:S02]  /*6510*/  SYNCS.PHASECHK.TRANS64.TRYWAIT P0, [R6+URZ], R3 ;  /* 0x00000003060075a7 */ /* 0x001064000800017f */
[----:B-1----:R-:W-:Y:S05]  /*6520*/  @!P0 NANOSLEEP.SYNCS 0x989680 ;  /* 0x009896800000895d */ /* 0x002fea0003900000 */
[----:B------:R-:W1:Y:S02]  /*6530*/  @!P0 SYNCS.PHASECHK.TRANS64 P0, [R6+URZ], R3 ;  /* 0x00000003060085a7 */ /* 0x000e64000800007f */
[----:B-1----:R-:W-:Y:S05]  /*6540*/  @!P0 BRA `(.L_x_119) ;  /* 0xfffffffc00f08947 */ /* 0x002fea000383ffff */
[----:B------:R-:W-:Y:S05]  /*6550*/  BRA `(.L_x_130) ;  /* 0xfffffffc00207947 */ /* 0x000fea000383ffff */
.L_x_120:
[----:B-1----:R1:W2:Y:S02]  /*6560*/  SYNCS.PHASECHK.TRANS64.TRYWAIT P0, [R7+URZ], R4 ;  /* 0x00000004070075a7 */ /* 0x0022a4000800017f */
[----:B--2---:R-:W-:Y:S05]  /*6570*/  @!P0 NANOSLEEP.SYNCS 0x989680 ;  /* 0x009896800000895d */ /* 0x004fea0003900000 */
[----:B------:R-:W2:Y:S02]  /*6580*/  @!P0 SYNCS.PHASECHK.TRANS64 P0, [R7+URZ], R4 ;  /* 0x00000004070085a7 */ /* 0x000ea4000800007f */
[----:B--2---:R-:W-:Y:S05]  /*6590*/  @!P0 BRA `(.L_x_120) ;  /* 0xfffffffc00f08947 */ /* 0x004fea000383ffff */
[----:B------:R-:W-:Y:S05]  /*65a0*/  BRA `(.L_x_131) ;  /* 0xfffffffc00287947 */ /* 0x000fea000383ffff */
.L_x_132:
[----:B------:R-:W-:-:S00]  /*65b0*/  BRA `(.L_x_132) ;  /* 0xfffffffc00fc7947 */ /* 0x000fc0000383ffff */
[----:B------:R-:W-:-:S00]  /*65c0*/  NOP ;  /* 0x0000000000007918 */ /* 0x000fc00000000000 */
        /* <DEDUP_REMOVED lines=11> */
.L_x_133:


//--------------------- .nv.global.init           --------------------------
	.section	.nv.global.init,"aw",@progbits
.nv.global.init:
	.type		$str$22,@object
	.size		$str$22,($str$23 - $str$22)
$str$22:
        /*0000*/ 	.byte	0x6b, 0x5f, 0x74, 0x69, 0x6c, 0x65, 0x5f, 0x63, 0x6f, 0x75, 0x6e, 0x74, 0x20, 0x3e, 0x3d, 0x20
        /*0010*/ 	.byte	0x31, 0x00
	.type		$str$23,@object
	.size		$str$23,(__unnamed_1 - $str$23)
$str$23:
        /*0012*/ 	.byte	0x2f, 0x74, 0x6d, 0x70, 0x2f, 0x63, 0x75, 0x74, 0x6c, 0x61, 0x73, 0x73, 0x5f, 0x73, 0x77, 0x65
        /*0022*/ 	.byte	0x65, 0x70, 0x5f, 0x73, 0x72, 0x63, 0x2f, 0x69, 0x6e, 0x63, 0x6c, 0x75, 0x64, 0x65, 0x2f, 0x63
        /*0032*/ 	.byte	0x75, 0x74, 0x6c, 0x61, 0x73, 0x73, 0x2f, 0x67, 0x65, 0x6d, 0x6d, 0x2f, 0x63, 0x6f, 0x6c, 0x6c
        /*0042*/ 	.byte	0x65, 0x63, 0x74, 0x69, 0x76, 0x65, 0x2f, 0x73, 0x6d, 0x39, 0x30, 0x5f, 0x6d, 0x6d, 0x61, 0x5f
        /*0052*/ 	.byte	0x74, 0x6d, 0x61, 0x5f, 0x67, 0x6d, 0x6d, 0x61, 0x5f, 0x73, 0x73, 0x5f, 0x77, 0x61, 0x72, 0x70
        /*0062*/ 	.byte	0x73, 0x70, 0x65, 0x63, 0x69, 0x61, 0x6c, 0x69, 0x7a, 0x65, 0x64, 0x2e, 0x68, 0x70, 0x70, 0x00
	.type		__unnamed_1,@object
	.size		__unnamed_1,(.L_0 - __unnamed_1)
__unnamed_1:
        /*0072*/ 	.byte	0x76, 0x6f, 0x69, 0x64, 0x20, 0x63, 0x75, 0x74, 0x6c, 0x61, 0x73, 0x73, 0x3a, 0x3a, 0x67, 0x65
        /* <DEDUP_REMOVED lines=180> */
        /*0bc2*/ 	.byte	0x65, 0x3a, 0x3a, 0x69, 0x64, 0x65, 0x6e, 0x74, 0x69, 0x74, 0x79, 0x5d, 0x00
.L_0:


//--------------------- .nv.shared._ZN7cutlass13device_kernelINS_4gemm6kernel13GemmUniversalIN4cute5tupleIJiiiiEEENS1_10collective13CollectiveMmaINS1_34MainloopSm90TmaGmmaWarpSpecializedILi4ENS5_IJNS4_1CILi1EEENSA_ILi2EEESB_EEENS1_35KernelTmaWarpSpecializedCooperativeEEENS5_IJNSA_ILi128EEENSA_ILi64EEESG_EEENS_10bfloat16_tENS5_IJlSB_lEEESJ_SK_NS4_8TiledMMAINS4_8MMA_AtomIJNS4_4SM904GMMA27MMA_64x64x16_F32BF16BF16_SSILNSO_5MajorE0ELSQ_0ELNSO_7ScaleInE1ELSR_1EEEEEENS4_6LayoutINS5_IJSC_SB_SB_EEENS5_IJSB_NSA_ILi0EEESW_EEEEENS5_IJNS4_10UnderscoreESZ_SZ_EEEEENS4_23SM90_TMA_LOAD_MULTICASTENS4_14ComposedLayoutINS4_7SwizzleILi3ELi4ELi3EEENS4_18smem_ptr_flag_bitsILi16EEENSU_INS5_IJNSA_ILi8EEESH_EEENS5_IJSH_SB_EEEEEEEvNS4_8identityENS4_13SM90_TMA_LOADES1C_vS1D_EENS_8epilogue10collective6detail29Sm90TmaWarpSpecializedAdapterINS1H_15DefaultEpilogueISJ_SK_SK_NS1G_6thread17LinearCombinationISJ_Li1EffLNS1L_9ScaleType4KindE0ELNS_15FloatRoundStyleE2ESJ_EENS1_15EpilogueDefaultEEEEEvvEEEEvNT_6ParamsE --------------------------
	.section	.nv.shared._ZN7cutlass13device_kernelINS_4gemm6kernel13GemmUniversalIN4cute5tupleIJiiiiEEENS1_10collective13CollectiveMmaINS1_34MainloopSm90TmaGmmaWarpSpecializedILi4ENS5_IJNS4_1CILi1EEENSA_ILi2EEESB_EEENS1_35KernelTmaWarpSpecializedCooperativeEEENS5_IJNSA_ILi128EEENSA_ILi64EEESG_EEENS_10bfloat16_tENS5_IJlSB_lEEESJ_SK_NS4_8TiledMMAINS4_8MMA_AtomIJNS4_4SM904GMMA27MMA_64x64x16_F32BF16BF16_SSILNSO_5MajorE0ELSQ_0ELNSO_7ScaleInE1ELSR_1EEEEEENS4_6LayoutINS5_IJSC_SB_SB_EEENS5_IJSB_NSA_ILi0EEESW_EEEEENS5_IJNS4_10UnderscoreESZ_SZ_EEEEENS4_23SM90_TMA_LOAD_MULTICASTENS4_14ComposedLayoutINS4_7SwizzleILi3ELi4ELi3EEENS4_18smem_ptr_flag_bitsILi16EEENSU_INS5_IJNSA_ILi8EEESH_EEENS5_IJSH_SB_EEEEEEEvNS4_8identityENS4_13SM90_TMA_LOADES1C_vS1D_EENS_8epilogue10collective6detail29Sm90TmaWarpSpecializedAdapterINS1H_15DefaultEpilogueISJ_SK_SK_NS1G_6thread17LinearCombinationISJ_Li1EffLNS1L_9ScaleType4KindE0ELNS_15FloatRoundStyleE2ESJ_EENS1_15EpilogueDefaultEEEEEvvEEEEvNT_6ParamsE,"aw",@nobits
	.sectionflags	@""
	.align	16
	.zero		1024


//--------------------- .nv.shared.reserved.0     --------------------------
	.section	.nv.shared.reserved.0,"aw",@nobits
	.weak		__nv_reservedSMEM_offset_0_alias
	.size		__nv_reservedSMEM_offset_0_alias, 0, 0
	.other		__nv_reservedSMEM_offset_0_alias,@"STO_CUDA_RESERVED_SHARED STV_DEFAULT"
__nv_reservedSMEM_offset_0_alias:
	.zero		0


//--------------------- .nv.global                --------------------------
	.section	.nv.global,"aw",@nobits
.nv.global:
	.type		_ZN39_INTERNAL_fd899782_4_k_cu_ca94f6f2_25194cute1_E,@object
	.size		_ZN39_INTERNAL_fd899782_4_k_cu_ca94f6f2_25194cute1_E,(_ZN39_INTERNAL_fd899782_4_k_cu_ca94f6f2_25194cuda3std3__45__cpo6cbeginE - _ZN39_INTERNAL_fd899782_4_k_cu_ca94f6f2_25194cute1_E)
_ZN39_INTERNAL_fd899782_4_k_cu_ca94f6f2_25194cute1_E:
	.zero		1
	.type		_ZN39_INTERNAL_fd899782_4_k_cu_ca94f6f2_25194cuda3std3__45__cpo6cbeginE,@object
	.size		_ZN39_INTERNAL_fd899782_4_k_cu_ca94f6f2_25194cuda3std3__45__cpo6cbeginE,(_ZN39_INTERNAL_fd899782_4_k_cu_ca94f6f2_25194cuda3std3__48in_placeE - _ZN39_INTERNAL_fd899782_4_k_cu_ca94f6f2_25194cuda3std3__45__cpo6cbeginE)
_ZN39_INTERNAL_fd899782_4_k_cu_ca94f6f2_25194cuda3std3__45__cpo6cbeginE:
	.zero		1
	.type		_ZN39_INTERNAL_fd899782_4_k_cu_ca94f6f2_25194cuda3std3__48in_placeE,@object
	.size		_ZN39_INTERNAL_fd899782_4_k_cu_ca94f6f2_25194cuda3std3__48in_placeE,(_ZN39_INTERNAL_fd899782_4_k_cu_ca94f6f2_25194cuda3std6ranges3__45__cpo9iter_moveE - _ZN39_INTERNAL_fd899782_4_k_cu_ca94f6f2_25194cuda3std3__48in_placeE)
_ZN39_INTERNAL_fd899782_4_k_cu_ca94f6f2_25194cuda3std3__48in_placeE:
	.zero		1
	.type		_ZN39_INTERNAL_fd899782_4_k_cu_ca94f6f2_25194cuda3std6ranges3__45__cpo9iter_moveE,@object
	.size		_ZN39_INTERNAL_fd899782_4_k_cu_ca94f6f2_25194cuda3std6ranges3__45__cpo9iter_moveE,(_ZN39_INTERNAL_fd899782_4_k_cu_ca94f6f2_25194cuda3std3__45__cpo5beginE - _ZN39_INTERNAL_fd899782_4_k_cu_ca94f6f2_25194cuda3std6ranges3__45__cpo9iter_moveE)
_ZN39_INTERNAL_fd899782_4_k_cu_ca94f6f2_25194cuda3std6ranges3__45__cpo9iter_moveE:
	.zero		1
	.type		_ZN39_INTERNAL_fd899782_4_k_cu_ca94f6f2_25194cuda3std3__45__cpo5beginE,@object
	.size		_ZN39_INTERNAL_fd899782_4_k_cu_ca94f6f2_25194cuda3std3__45__cpo5beginE,(_ZN39_INTERNAL_fd899782_4_k_cu_ca94f6f2_25194cuda3std3__441_GLOBAL__N__fd899782_4_k_cu_ca94f6f2_25196ignoreE - _ZN39_INTERNAL_fd899782_4_k_cu_ca94f6f2_25194cuda3std3__45__cpo5beginE)
_ZN39_INTERNAL_fd899782_4_k_cu_ca94f6f2_25194cuda3std3__45__cpo5beginE:
	.zero		1
	.type		_ZN39_INTERNAL_fd899782_4_k_cu_ca94f6f2_25194cuda3std3__441_GLOBAL__N__fd899782_4_k_cu_ca94f6f2_25196ignoreE,@object
	.size		_ZN39_INTERNAL_fd899782_4_k_cu_ca94f6f2_25194cuda3std3__441_GLOBAL__N__fd899782_4_k_cu_ca94f6f2_25196ignoreE,(_ZN39_INTERNAL_fd899782_4_k_cu_ca94f6f2_25194cute7productE - _ZN39_INTERNAL_fd899782_4_k_cu_ca94f6f2_25194cuda3std3__441_GLOBAL__N__fd899782_4_k_cu_ca94f6f2_25196ignoreE)
_ZN39_INTERNAL_fd899782_4_k_cu_ca94f6f2_25194cuda3std3__441_GLOBAL__N__fd899782_4_k_cu_ca94f6f2_25196ignoreE:
	.zero		1
	.type		_ZN39_INTERNAL_fd899782_4_k_cu_ca94f6f2_25194cute7productE,@object
	.size		_ZN39_INTERNAL_fd899782_4_k_cu_ca94f6f2_25194cute7productE,(_ZN39_INTERNAL_fd899782_4_k_cu_ca94f6f2_25194cuda3std3__45__cpo3endE - _ZN39_INTERNAL_fd899782_4_k_cu_ca94f6f2_25194cute7productE)
_ZN39_INTERNAL_fd899782_4_k_cu_ca94f6f2_25194cute7productE:
	.zero		1
	.type		_ZN39_INTERNAL_fd899782_4_k_cu_ca94f6f2_25194cuda3std3__45__cpo3endE,@object
	.size		_ZN39_INTERNAL_fd899782_4_k_cu_ca94f6f2_25194cuda3std3__45__cpo3endE,(_ZN39_INTERNAL_fd899782_4_k_cu_ca94f6f2_25194cuda3std3__419piecewise_constructE - _ZN39_INTERNAL_fd899782_4_k_cu_ca94f6f2_25194cuda3std3__45__cpo3endE)
_ZN39_INTERNAL_fd899782_4_k_cu_ca94f6f2_25194cuda3std3__45__cpo3endE:
	.zero		1
	.type		_ZN39_INTERNAL_fd899782_4_k_cu_ca94f6f2_25194cuda3std3__419piecewise_constructE,@object
	.size		_ZN39_INTERNAL_fd899782_4_k_cu_ca94f6f2_25194cuda3std3__419piecewise_constructE,(_ZN39_INTERNAL_fd899782_4_k_cu_ca94f6f2_25194cuda3std3__45__cpo4cendE - _ZN39_INTERNAL_fd899782_4_k_cu_ca94f6f2_25194cuda3std3__419piecewise_constructE)
_ZN39_INTERNAL_fd899782_4_k_cu_ca94f6f2_25194cuda3std3__419piecewise_constructE:
	.zero		1
	.type		_ZN39_INTERNAL_fd899782_4_k_cu_ca94f6f2_25194cuda3std3__45__cpo4cendE,@object
	.size		_ZN39_INTERNAL_fd899782_4_k_cu_ca94f6f2_25194cuda3std3__45__cpo4cendE,(_ZN39_INTERNAL_fd899782_4_k_cu_ca94f6f2_25194cuda3std6ranges3__45__cpo4swapE - _ZN39_INTERNAL_fd899782_4_k_cu_ca94f6f2_25194cuda3std3__45__cpo4cendE)
_ZN39_INTERNAL_fd899782_4_k_cu_ca94f6f2_25194cuda3std3__45__cpo4cendE:
	.zero		1
	.type		_ZN39_INTERNAL_fd899782_4_k_cu_ca94f6f2_25194cuda3std6ranges3__45__cpo4swapE,@object
	.size		_ZN39_INTERNAL_fd899782_4_k_cu_ca94f6f2_25194cuda3std6ranges3__45__cpo4swapE,(.L_8 - _ZN39_INTERNAL_fd899782_4_k_cu_ca94f6f2_25194cuda3std6ranges3__45__cpo4swapE)
_ZN39_INTERNAL_fd899782_4_k_cu_ca94f6f2_25194cuda3std6ranges3__45__cpo4swapE:
	.zero		1
.L_8:


//--------------------- .nv.constant0._ZN7cutlass13device_kernelINS_4gemm6kernel13GemmUniversalIN4cute5tupleIJiiiiEEENS1_10collective13CollectiveMmaINS1_34MainloopSm90TmaGmmaWarpSpecializedILi4ENS5_IJNS4_1CILi1EEENSA_ILi2EEESB_EEENS1_35KernelTmaWarpSpecializedCooperativeEEENS5_IJNSA_ILi128EEENSA_ILi64EEESG_EEENS_10bfloat16_tENS5_IJlSB_lEEESJ_SK_NS4_8TiledMMAINS4_8MMA_AtomIJNS4_4SM904GMMA27MMA_64x64x16_F32BF16BF16_SSILNSO_5MajorE0ELSQ_0ELNSO_7ScaleInE1ELSR_1EEEEEENS4_6LayoutINS5_IJSC_SB_SB_EEENS5_IJSB_NSA_ILi0EEESW_EEEEENS5_IJNS4_10UnderscoreESZ_SZ_EEEEENS4_23SM90_TMA_LOAD_MULTICASTENS4_14ComposedLayoutINS4_7SwizzleILi3ELi4ELi3EEENS4_18smem_ptr_flag_bitsILi16EEENSU_INS5_IJNSA_ILi8EEESH_EEENS5_IJSH_SB_EEEEEEEvNS4_8identityENS4_13SM90_TMA_LOADES1C_vS1D_EENS_8epilogue10collective6detail29Sm90TmaWarpSpecializedAdapterINS1H_15DefaultEpilogueISJ_SK_SK_NS1G_6thread17LinearCombinationISJ_Li1EffLNS1L_9ScaleType4KindE0ELNS_15FloatRoundStyleE2ESJ_EENS1_15EpilogueDefaultEEEEEvvEEEEvNT_6ParamsE --------------------------
	.section	.nv.constant0._ZN7cutlass13device_kernelINS_4gemm6kernel13GemmUniversalIN4cute5tupleIJiiiiEEENS1_10collective13CollectiveMmaINS1_34MainloopSm90TmaGmmaWarpSpecializedILi4ENS5_IJNS4_1CILi1EEENSA_ILi2EEESB_EEENS1_35KernelTmaWarpSpecializedCooperativeEEENS5_IJNSA_ILi128EEENSA_ILi64EEESG_EEENS_10bfloat16_tENS5_IJlSB_lEEESJ_SK_NS4_8TiledMMAINS4_8MMA_AtomIJNS4_4SM904GMMA27MMA_64x64x16_F32BF16BF16_SSILNSO_5MajorE0ELSQ_0ELNSO_7ScaleInE1ELSR_1EEEEEENS4_6LayoutINS5_IJSC_SB_SB_EEENS5_IJSB_NSA_ILi0EEESW_EEEEENS5_IJNS4_10UnderscoreESZ_SZ_EEEEENS4_23SM90_TMA_LOAD_MULTICASTENS4_14ComposedLayoutINS4_7SwizzleILi3ELi4ELi3EEENS4_18smem_ptr_flag_bitsILi16EEENSU_INS5_IJNSA_ILi8EEESH_EEENS5_IJSH_SB_EEEEEEEvNS4_8identityENS4_13SM90_TMA_LOADES1C_vS1D_EENS_8epilogue10collective6detail29Sm90TmaWarpSpecializedAdapterINS1H_15DefaultEpilogueISJ_SK_SK_NS1G_6thread17LinearCombinationISJ_Li1EffLNS1L_9ScaleType4KindE0ELNS_15FloatRoundStyleE2ESJ_EENS1_15EpilogueDefaultEEEEEvvEEEEvNT_6ParamsE,"a",@progbits
	.sectionflags	@""
	.align	4
.nv.constant0._ZN7cutlass13device_kernelINS_4gemm6kernel13GemmUniversalIN4cute5tupleIJiiiiEEENS1_10collective13CollectiveMmaINS1_34MainloopSm90TmaGmmaWarpSpecializedILi4ENS5_IJNS4_1CILi1EEENSA_ILi2EEESB_EEENS1_35KernelTmaWarpSpecializedCooperativeEEENS5_IJNSA_ILi128EEENSA_ILi64EEESG_EEENS_10bfloat16_tENS5_IJlSB_lEEESJ_SK_NS4_8TiledMMAINS4_8MMA_AtomIJNS4_4SM904GMMA27MMA_64x64x16_F32BF16BF16_SSILNSO_5MajorE0ELSQ_0ELNSO_7ScaleInE1ELSR_1EEEEEENS4_6LayoutINS5_IJSC_SB_SB_EEENS5_IJSB_NSA_ILi0EEESW_EEEEENS5_IJNS4_10UnderscoreESZ_SZ_EEEEENS4_23SM90_TMA_LOAD_MULTICASTENS4_14ComposedLayoutINS4_7SwizzleILi3ELi4ELi3EEENS4_18smem_ptr_flag_bitsILi16EEENSU_INS5_IJNSA_ILi8EEESH_EEENS5_IJSH_SB_EEEEEEEvNS4_8identityENS4_13SM90_TMA_LOADES1C_vS1D_EENS_8epilogue10collective6detail29Sm90TmaWarpSpecializedAdapterINS1H_15DefaultEpilogueISJ_SK_SK_NS1G_6thread17LinearCombinationISJ_Li1EffLNS1L_9ScaleType4KindE0ELNS_15FloatRoundStyleE2ESJ_EENS1_15EpilogueDefaultEEEEEvvEEEEvNT_6ParamsE:
	.zero		1664


//--------------------- SYMBOLS --------------------------

	.type		.nv.reservedSmem.offset0,@object
	.size		.nv.reservedSmem.offset0,0x4
	.type		__assertfail,@function
